//
// Generated by NVIDIA NVVM Compiler
//
// Compiler Build ID: CL-36424714
// Cuda compilation tools, release 13.0, V13.0.88
// Based on NVVM 20.0.0
//

.version 9.0
.target sm_100
.address_size 64

	// .globl	_Z7initRNGP17curandStateXORWOWiy
.global .align 4 .b8 precalc_xorwow_matrix[102400];
.global .align 4 .b8 precalc_xorwow_offset_matrix[102400];
.global .align 4 .b8 mrg32k3aM1[2304];
.global .align 4 .b8 mrg32k3aM2[2304];
.global .align 4 .b8 mrg32k3aM1SubSeq[2016];
.global .align 4 .b8 mrg32k3aM2SubSeq[2016];
.global .align 4 .b8 mrg32k3aM1Seq[2304];
.global .align 4 .b8 mrg32k3aM2Seq[2304];
.const .align 8 .b8 __cr_lgamma_table[72];

.visible .entry _Z7initRNGP17curandStateXORWOWiy(
	.param .u64 .ptr .align 1 _Z7initRNGP17curandStateXORWOWiy_param_0,
	.param .u32 _Z7initRNGP17curandStateXORWOWiy_param_1,
	.param .u64 _Z7initRNGP17curandStateXORWOWiy_param_2
)
{
	.reg .pred 	%p<25>;
	.reg .b32 	%r<414>;
	.reg .b64 	%rd<19>;

	ld.param.u64 	%rd8, [_Z7initRNGP17curandStateXORWOWiy_param_0];
	ld.param.u32 	%r183, [_Z7initRNGP17curandStateXORWOWiy_param_1];
	ld.param.u64 	%rd9, [_Z7initRNGP17curandStateXORWOWiy_param_2];
	mov.u32 	%r184, %ctaid.x;
	mov.u32 	%r185, %ntid.x;
	mov.u32 	%r186, %tid.x;
	mad.lo.s32 	%r1, %r184, %r185, %r186;
	setp.ge.s32 	%p1, %r1, %r183;
	@%p1 bra 	$L__BB0_44;
	cvta.to.global.u64 	%rd10, %rd8;
	cvt.s64.s32 	%rd18, %r1;
	mul.wide.s32 	%rd11, %r1, 48;
	add.s64 	%rd2, %rd10, %rd11;
	cvt.u32.u64 	%r187, %rd9;
	xor.b32  	%r188, %r187, -1429050551;
	mul.lo.s32 	%r189, %r188, 1099087573;
	{ .reg .b32 tmp; mov.b64 {tmp, %r190}, %rd9; }
	xor.b32  	%r191, %r190, -136515619;
	mul.lo.s32 	%r192, %r191, -1703105765;
	add.s32 	%r193, %r189, %r192;
	add.s32 	%r194, %r193, 6615241;
	add.s32 	%r195, %r189, 123456789;
	st.global.v2.u32 	[%rd2], {%r194, %r195};
	xor.b32  	%r196, %r189, 362436069;
	add.s32 	%r197, %r192, 521288629;
	st.global.v2.u32 	[%rd2+8], {%r196, %r197};
	xor.b32  	%r198, %r192, 88675123;
	add.s32 	%r199, %r189, 5783321;
	st.global.v2.u32 	[%rd2+16], {%r198, %r199};
	setp.eq.s32 	%p2, %r1, 0;
	@%p2 bra 	$L__BB0_43;
	mov.b32 	%r320, 0;
$L__BB0_3:
	and.b64  	%rd4, %rd18, 3;
	setp.eq.s64 	%p3, %rd4, 0;
	@%p3 bra 	$L__BB0_42;
	mul.wide.u32 	%rd12, %r320, 3200;
	mov.u64 	%rd13, precalc_xorwow_matrix;
	add.s64 	%rd5, %rd13, %rd12;
	cvt.u32.u64 	%r3, %rd4;
	mov.b32 	%r321, 0;
$L__BB0_5:
	mov.b32 	%r334, 0;
	mov.u32 	%r335, %r334;
	mov.u32 	%r336, %r334;
	mov.u32 	%r337, %r334;
	mov.u32 	%r338, %r334;
	mov.u32 	%r327, %r334;
$L__BB0_6:
	mul.wide.u32 	%rd14, %r327, 4;
	add.s64 	%rd15, %rd2, %rd14;
	ld.global.u32 	%r11, [%rd15+4];
	shl.b32 	%r12, %r327, 5;
	mov.b32 	%r333, 0;
$L__BB0_7:
	.pragma "nounroll";
	shr.u32 	%r204, %r11, %r333;
	and.b32  	%r205, %r204, 1;
	setp.eq.b32 	%p4, %r205, 1;
	not.pred 	%p5, %p4;
	add.s32 	%r206, %r12, %r333;
	mul.lo.s32 	%r207, %r206, 5;
	mul.wide.u32 	%rd16, %r207, 4;
	add.s64 	%rd6, %rd5, %rd16;
	@%p5 bra 	$L__BB0_9;
	ld.global.u32 	%r208, [%rd6];
	xor.b32  	%r338, %r338, %r208;
	ld.global.u32 	%r209, [%rd6+4];
	xor.b32  	%r337, %r337, %r209;
	ld.global.u32 	%r210, [%rd6+8];
	xor.b32  	%r336, %r336, %r210;
	ld.global.u32 	%r211, [%rd6+12];
	xor.b32  	%r335, %r335, %r211;
	ld.global.u32 	%r212, [%rd6+16];
	xor.b32  	%r334, %r334, %r212;
$L__BB0_9:
	and.b32  	%r214, %r204, 2;
	setp.eq.s32 	%p6, %r214, 0;
	@%p6 bra 	$L__BB0_11;
	ld.global.u32 	%r215, [%rd6+20];
	xor.b32  	%r338, %r338, %r215;
	ld.global.u32 	%r216, [%rd6+24];
	xor.b32  	%r337, %r337, %r216;
	ld.global.u32 	%r217, [%rd6+28];
	xor.b32  	%r336, %r336, %r217;
	ld.global.u32 	%r218, [%rd6+32];
	xor.b32  	%r335, %r335, %r218;
	ld.global.u32 	%r219, [%rd6+36];
	xor.b32  	%r334, %r334, %r219;
$L__BB0_11:
	and.b32  	%r221, %r204, 4;
	setp.eq.s32 	%p7, %r221, 0;
	@%p7 bra 	$L__BB0_13;
	ld.global.u32 	%r222, [%rd6+40];
	xor.b32  	%r338, %r338, %r222;
	ld.global.u32 	%r223, [%rd6+44];
	xor.b32  	%r337, %r337, %r223;
	ld.global.u32 	%r224, [%rd6+48];
	xor.b32  	%r336, %r336, %r224;
	ld.global.u32 	%r225, [%rd6+52];
	xor.b32  	%r335, %r335, %r225;
	ld.global.u32 	%r226, [%rd6+56];
	xor.b32  	%r334, %r334, %r226;
$L__BB0_13:
	and.b32  	%r228, %r204, 8;
	setp.eq.s32 	%p8, %r228, 0;
	@%p8 bra 	$L__BB0_15;
	ld.global.u32 	%r229, [%rd6+60];
	xor.b32  	%r338, %r338, %r229;
	ld.global.u32 	%r230, [%rd6+64];
	xor.b32  	%r337, %r337, %r230;
	ld.global.u32 	%r231, [%rd6+68];
	xor.b32  	%r336, %r336, %r231;
	ld.global.u32 	%r232, [%rd6+72];
	xor.b32  	%r335, %r335, %r232;
	ld.global.u32 	%r233, [%rd6+76];
	xor.b32  	%r334, %r334, %r233;
$L__BB0_15:
	and.b32  	%r235, %r204, 16;
	setp.eq.s32 	%p9, %r235, 0;
	@%p9 bra 	$L__BB0_17;
	ld.global.u32 	%r236, [%rd6+80];
	xor.b32  	%r338, %r338, %r236;
	ld.global.u32 	%r237, [%rd6+84];
	xor.b32  	%r337, %r337, %r237;
	ld.global.u32 	%r238, [%rd6+88];
	xor.b32  	%r336, %r336, %r238;
	ld.global.u32 	%r239, [%rd6+92];
	xor.b32  	%r335, %r335, %r239;
	ld.global.u32 	%r240, [%rd6+96];
	xor.b32  	%r334, %r334, %r240;
$L__BB0_17:
	and.b32  	%r242, %r204, 32;
	setp.eq.s32 	%p10, %r242, 0;
	@%p10 bra 	$L__BB0_19;
	ld.global.u32 	%r243, [%rd6+100];
	xor.b32  	%r338, %r338, %r243;
	ld.global.u32 	%r244, [%rd6+104];
	xor.b32  	%r337, %r337, %r244;
	ld.global.u32 	%r245, [%rd6+108];
	xor.b32  	%r336, %r336, %r245;
	ld.global.u32 	%r246, [%rd6+112];
	xor.b32  	%r335, %r335, %r246;
	ld.global.u32 	%r247, [%rd6+116];
	xor.b32  	%r334, %r334, %r247;
$L__BB0_19:
	and.b32  	%r249, %r204, 64;
	setp.eq.s32 	%p11, %r249, 0;
	@%p11 bra 	$L__BB0_21;
	ld.global.u32 	%r250, [%rd6+120];
	xor.b32  	%r338, %r338, %r250;
	ld.global.u32 	%r251, [%rd6+124];
	xor.b32  	%r337, %r337, %r251;
	ld.global.u32 	%r252, [%rd6+128];
	xor.b32  	%r336, %r336, %r252;
	ld.global.u32 	%r253, [%rd6+132];
	xor.b32  	%r335, %r335, %r253;
	ld.global.u32 	%r254, [%rd6+136];
	xor.b32  	%r334, %r334, %r254;
$L__BB0_21:
	and.b32  	%r256, %r204, 128;
	setp.eq.s32 	%p12, %r256, 0;
	@%p12 bra 	$L__BB0_23;
	ld.global.u32 	%r257, [%rd6+140];
	xor.b32  	%r338, %r338, %r257;
	ld.global.u32 	%r258, [%rd6+144];
	xor.b32  	%r337, %r337, %r258;
	ld.global.u32 	%r259, [%rd6+148];
	xor.b32  	%r336, %r336, %r259;
	ld.global.u32 	%r260, [%rd6+152];
	xor.b32  	%r335, %r335, %r260;
	ld.global.u32 	%r261, [%rd6+156];
	xor.b32  	%r334, %r334, %r261;
$L__BB0_23:
	and.b32  	%r263, %r204, 256;
	setp.eq.s32 	%p13, %r263, 0;
	@%p13 bra 	$L__BB0_25;
	ld.global.u32 	%r264, [%rd6+160];
	xor.b32  	%r338, %r338, %r264;
	ld.global.u32 	%r265, [%rd6+164];
	xor.b32  	%r337, %r337, %r265;
	ld.global.u32 	%r266, [%rd6+168];
	xor.b32  	%r336, %r336, %r266;
	ld.global.u32 	%r267, [%rd6+172];
	xor.b32  	%r335, %r335, %r267;
	ld.global.u32 	%r268, [%rd6+176];
	xor.b32  	%r334, %r334, %r268;
$L__BB0_25:
	and.b32  	%r270, %r204, 512;
	setp.eq.s32 	%p14, %r270, 0;
	@%p14 bra 	$L__BB0_27;
	ld.global.u32 	%r271, [%rd6+180];
	xor.b32  	%r338, %r338, %r271;
	ld.global.u32 	%r272, [%rd6+184];
	xor.b32  	%r337, %r337, %r272;
	ld.global.u32 	%r273, [%rd6+188];
	xor.b32  	%r336, %r336, %r273;
	ld.global.u32 	%r274, [%rd6+192];
	xor.b32  	%r335, %r335, %r274;
	ld.global.u32 	%r275, [%rd6+196];
	xor.b32  	%r334, %r334, %r275;
$L__BB0_27:
	and.b32  	%r277, %r204, 1024;
	setp.eq.s32 	%p15, %r277, 0;
	@%p15 bra 	$L__BB0_29;
	ld.global.u32 	%r278, [%rd6+200];
	xor.b32  	%r338, %r338, %r278;
	ld.global.u32 	%r279, [%rd6+204];
	xor.b32  	%r337, %r337, %r279;
	ld.global.u32 	%r280, [%rd6+208];
	xor.b32  	%r336, %r336, %r280;
	ld.global.u32 	%r281, [%rd6+212];
	xor.b32  	%r335, %r335, %r281;
	ld.global.u32 	%r282, [%rd6+216];
	xor.b32  	%r334, %r334, %r282;
$L__BB0_29:
	and.b32  	%r284, %r204, 2048;
	setp.eq.s32 	%p16, %r284, 0;
	@%p16 bra 	$L__BB0_31;
	ld.global.u32 	%r285, [%rd6+220];
	xor.b32  	%r338, %r338, %r285;
	ld.global.u32 	%r286, [%rd6+224];
	xor.b32  	%r337, %r337, %r286;
	ld.global.u32 	%r287, [%rd6+228];
	xor.b32  	%r336, %r336, %r287;
	ld.global.u32 	%r288, [%rd6+232];
	xor.b32  	%r335, %r335, %r288;
	ld.global.u32 	%r289, [%rd6+236];
	xor.b32  	%r334, %r334, %r289;
$L__BB0_31:
	and.b32  	%r291, %r204, 4096;
	setp.eq.s32 	%p17, %r291, 0;
	@%p17 bra 	$L__BB0_33;
	ld.global.u32 	%r292, [%rd6+240];
	xor.b32  	%r338, %r338, %r292;
	ld.global.u32 	%r293, [%rd6+244];
	xor.b32  	%r337, %r337, %r293;
	ld.global.u32 	%r294, [%rd6+248];
	xor.b32  	%r336, %r336, %r294;
	ld.global.u32 	%r295, [%rd6+252];
	xor.b32  	%r335, %r335, %r295;
	ld.global.u32 	%r296, [%rd6+256];
	xor.b32  	%r334, %r334, %r296;
$L__BB0_33:
	and.b32  	%r298, %r204, 8192;
	setp.eq.s32 	%p18, %r298, 0;
	@%p18 bra 	$L__BB0_35;
	ld.global.u32 	%r299, [%rd6+260];
	xor.b32  	%r338, %r338, %r299;
	ld.global.u32 	%r300, [%rd6+264];
	xor.b32  	%r337, %r337, %r300;
	ld.global.u32 	%r301, [%rd6+268];
	xor.b32  	%r336, %r336, %r301;
	ld.global.u32 	%r302, [%rd6+272];
	xor.b32  	%r335, %r335, %r302;
	ld.global.u32 	%r303, [%rd6+276];
	xor.b32  	%r334, %r334, %r303;
$L__BB0_35:
	and.b32  	%r305, %r204, 16384;
	setp.eq.s32 	%p19, %r305, 0;
	@%p19 bra 	$L__BB0_37;
	ld.global.u32 	%r306, [%rd6+280];
	xor.b32  	%r338, %r338, %r306;
	ld.global.u32 	%r307, [%rd6+284];
	xor.b32  	%r337, %r337, %r307;
	ld.global.u32 	%r308, [%rd6+288];
	xor.b32  	%r336, %r336, %r308;
	ld.global.u32 	%r309, [%rd6+292];
	xor.b32  	%r335, %r335, %r309;
	ld.global.u32 	%r310, [%rd6+296];
	xor.b32  	%r334, %r334, %r310;
$L__BB0_37:
	and.b32  	%r312, %r204, 32768;
	setp.eq.s32 	%p20, %r312, 0;
	@%p20 bra 	$L__BB0_39;
	ld.global.u32 	%r313, [%rd6+300];
	xor.b32  	%r338, %r338, %r313;
	ld.global.u32 	%r314, [%rd6+304];
	xor.b32  	%r337, %r337, %r314;
	ld.global.u32 	%r315, [%rd6+308];
	xor.b32  	%r336, %r336, %r315;
	ld.global.u32 	%r316, [%rd6+312];
	xor.b32  	%r335, %r335, %r316;
	ld.global.u32 	%r317, [%rd6+316];
	xor.b32  	%r334, %r334, %r317;
$L__BB0_39:
	add.s32 	%r333, %r333, 16;
	setp.ne.s32 	%p21, %r333, 32;
	@%p21 bra 	$L__BB0_7;
	mad.lo.s32 	%r318, %r327, -31, %r12;
	add.s32 	%r327, %r318, 1;
	setp.ne.s32 	%p22, %r327, 5;
	@%p22 bra 	$L__BB0_6;
	st.global.u32 	[%rd2+4], %r338;
	st.global.u32 	[%rd2+8], %r337;
	st.global.u32 	[%rd2+12], %r336;
	st.global.u32 	[%rd2+16], %r335;
	st.global.u32 	[%rd2+20], %r334;
	add.s32 	%r321, %r321, 1;
	setp.lt.u32 	%p23, %r321, %r3;
	@%p23 bra 	$L__BB0_5;
$L__BB0_42:
	shr.u64 	%rd7, %rd18, 2;
	add.s32 	%r320, %r320, 1;
	setp.gt.u64 	%p24, %rd18, 3;
	mov.u64 	%rd18, %rd7;
	@%p24 bra 	$L__BB0_3;
$L__BB0_43:
	mov.b32 	%r319, 0;
	st.global.v2.u32 	[%rd2+24], {%r319, %r319};
	st.global.u32 	[%rd2+32], %r319;
	mov.b64 	%rd17, 0;
	st.global.u64 	[%rd2+40], %rd17;
$L__BB0_44:
	ret;

}
	// .globl	_Z8saKernelPKdixddP17curandStateXORWOWPdPii
.visible .entry _Z8saKernelPKdixddP17curandStateXORWOWPdPii(
	.param .u64 .ptr .align 1 _Z8saKernelPKdixddP17curandStateXORWOWPdPii_param_0,
	.param .u32 _Z8saKernelPKdixddP17curandStateXORWOWPdPii_param_1,
	.param .u64 _Z8saKernelPKdixddP17curandStateXORWOWPdPii_param_2,
	.param .f64 _Z8saKernelPKdixddP17curandStateXORWOWPdPii_param_3,
	.param .f64 _Z8saKernelPKdixddP17curandStateXORWOWPdPii_param_4,
	.param .u64 .ptr .align 1 _Z8saKernelPKdixddP17curandStateXORWOWPdPii_param_5,
	.param .u64 .ptr .align 1 _Z8saKernelPKdixddP17curandStateXORWOWPdPii_param_6,
	.param .u64 .ptr .align 1 _Z8saKernelPKdixddP17curandStateXORWOWPdPii_param_7,
	.param .u32 _Z8saKernelPKdixddP17curandStateXORWOWPdPii_param_8
)
{
	.reg .pred 	%p<60>;
	.reg .b32 	%r<295>;
	.reg .b32 	%f<4>;
	.reg .b64 	%rd<129>;
	.reg .b64 	%fd<120>;

	ld.param.u64 	%rd6, [_Z8saKernelPKdixddP17curandStateXORWOWPdPii_param_0];
	ld.param.u32 	%r95, [_Z8saKernelPKdixddP17curandStateXORWOWPdPii_param_1];
	ld.param.f64 	%fd116, [_Z8saKernelPKdixddP17curandStateXORWOWPdPii_param_3];
	ld.param.u64 	%rd8, [_Z8saKernelPKdixddP17curandStateXORWOWPdPii_param_5];
	ld.param.u64 	%rd10, [_Z8saKernelPKdixddP17curandStateXORWOWPdPii_param_7];
	ld.param.u32 	%r96, [_Z8saKernelPKdixddP17curandStateXORWOWPdPii_param_8];
	cvta.to.global.u64 	%rd1, %rd6;
	mov.u32 	%r97, %ctaid.x;
	mov.u32 	%r98, %ntid.x;
	mov.u32 	%r99, %tid.x;
	mad.lo.s32 	%r1, %r97, %r98, %r99;
	setp.ge.s32 	%p1, %r1, %r96;
	@%p1 bra 	$L__BB1_46;
	cvta.to.global.u64 	%rd11, %rd8;
	cvta.to.global.u64 	%rd12, %rd10;
	mul.wide.s32 	%rd13, %r1, 48;
	add.s64 	%rd2, %rd11, %rd13;
	ld.global.v2.u32 	{%r288, %r287}, [%rd2];
	ld.global.v2.u32 	{%r286, %r285}, [%rd2+8];
	ld.global.v2.u32 	{%r284, %r283}, [%rd2+16];
	ld.global.v2.u32 	{%r8, %r9}, [%rd2+24];
	ld.global.f32 	%f1, [%rd2+32];
	ld.global.f64 	%fd1, [%rd2+40];
	mul.wide.s32 	%rd14, %r95, %r1;
	shl.b64 	%rd15, %rd14, 2;
	add.s64 	%rd3, %rd12, %rd15;
	rem.s32 	%r256, %r1, %r95;
	setp.lt.s32 	%p2, %r95, 1;
	@%p2 bra 	$L__BB1_14;
	add.s32 	%r101, %r95, -1;
	and.b32  	%r11, %r95, 15;
	setp.lt.u32 	%p3, %r101, 15;
	mov.b32 	%r249, 0;
	@%p3 bra 	$L__BB1_5;
	and.b32  	%r249, %r95, 2147483632;
	mov.b32 	%r247, 0;
$L__BB1_4:
	.pragma "nounroll";
	mul.wide.u32 	%rd16, %r247, 4;
	add.s64 	%rd17, %rd3, %rd16;
	mov.b32 	%r103, -1;
	st.global.u32 	[%rd17], %r103;
	st.global.u32 	[%rd17+4], %r103;
	st.global.u32 	[%rd17+8], %r103;
	st.global.u32 	[%rd17+12], %r103;
	st.global.u32 	[%rd17+16], %r103;
	st.global.u32 	[%rd17+20], %r103;
	st.global.u32 	[%rd17+24], %r103;
	st.global.u32 	[%rd17+28], %r103;
	st.global.u32 	[%rd17+32], %r103;
	st.global.u32 	[%rd17+36], %r103;
	st.global.u32 	[%rd17+40], %r103;
	st.global.u32 	[%rd17+44], %r103;
	st.global.u32 	[%rd17+48], %r103;
	st.global.u32 	[%rd17+52], %r103;
	st.global.u32 	[%rd17+56], %r103;
	st.global.u32 	[%rd17+60], %r103;
	add.s32 	%r247, %r247, 16;
	setp.ne.s32 	%p4, %r247, %r249;
	@%p4 bra 	$L__BB1_4;
$L__BB1_5:
	setp.eq.s32 	%p5, %r11, 0;
	@%p5 bra 	$L__BB1_14;
	and.b32  	%r16, %r95, 7;
	setp.lt.u32 	%p6, %r11, 8;
	@%p6 bra 	$L__BB1_8;
	mul.wide.u32 	%rd18, %r249, 4;
	add.s64 	%rd19, %rd3, %rd18;
	mov.b32 	%r104, -1;
	st.global.u32 	[%rd19], %r104;
	st.global.u32 	[%rd19+4], %r104;
	st.global.u32 	[%rd19+8], %r104;
	st.global.u32 	[%rd19+12], %r104;
	st.global.u32 	[%rd19+16], %r104;
	st.global.u32 	[%rd19+20], %r104;
	st.global.u32 	[%rd19+24], %r104;
	st.global.u32 	[%rd19+28], %r104;
	add.s32 	%r249, %r249, 8;
$L__BB1_8:
	setp.eq.s32 	%p7, %r16, 0;
	@%p7 bra 	$L__BB1_14;
	and.b32  	%r19, %r95, 3;
	setp.lt.u32 	%p8, %r16, 4;
	@%p8 bra 	$L__BB1_11;
	mul.wide.u32 	%rd20, %r249, 4;
	add.s64 	%rd21, %rd3, %rd20;
	mov.b32 	%r105, -1;
	st.global.u32 	[%rd21], %r105;
	st.global.u32 	[%rd21+4], %r105;
	st.global.u32 	[%rd21+8], %r105;
	st.global.u32 	[%rd21+12], %r105;
	add.s32 	%r249, %r249, 4;
$L__BB1_11:
	setp.eq.s32 	%p9, %r19, 0;
	@%p9 bra 	$L__BB1_14;
	mov.b32 	%r252, 0;
$L__BB1_13:
	.pragma "nounroll";
	mul.wide.u32 	%rd22, %r249, 4;
	add.s64 	%rd23, %rd3, %rd22;
	mov.b32 	%r107, -1;
	st.global.u32 	[%rd23], %r107;
	add.s32 	%r249, %r249, 1;
	add.s32 	%r252, %r252, 1;
	setp.ne.s32 	%p10, %r252, %r19;
	@%p10 bra 	$L__BB1_13;
$L__BB1_14:
	st.global.u32 	[%rd3], %r256;
	setp.lt.s32 	%p11, %r95, 2;
	@%p11 bra 	$L__BB1_18;
	mov.b32 	%r253, 1;
$L__BB1_16:
	mul.lo.s32 	%r28, %r256, %r95;
	mov.f64 	%fd100, 0d46293E5939A08CEA;
	mov.b32 	%r256, -1;
	mov.b32 	%r255, 0;
$L__BB1_17:
	mov.b32 	%r257, 0;
	bra.uni 	$L__BB1_48;
$L__BB1_18:
	setp.lt.s32 	%p17, %r95, 1;
	mov.f64 	%fd117, 0d0000000000000000;
	@%p17 bra 	$L__BB1_30;
	add.s32 	%r115, %r95, -1;
	and.b32  	%r29, %r95, 7;
	setp.lt.u32 	%p18, %r115, 7;
	mov.f64 	%fd117, 0d0000000000000000;
	mov.b32 	%r259, 0;
	@%p18 bra 	$L__BB1_22;
	and.b32  	%r259, %r95, 2147483640;
	mov.f64 	%fd117, 0d0000000000000000;
	mov.b32 	%r262, 0;
$L__BB1_21:
	.pragma "nounroll";
	mul.wide.u32 	%rd30, %r262, 4;
	add.s64 	%rd31, %rd3, %rd30;
	ld.global.u32 	%r117, [%rd31];
	add.s32 	%r118, %r262, 1;
	setp.eq.s32 	%p19, %r118, %r95;
	selp.b32 	%r119, 0, %r118, %p19;
	mul.wide.u32 	%rd32, %r119, 4;
	add.s64 	%rd33, %rd3, %rd32;
	ld.global.u32 	%r120, [%rd33];
	mad.lo.s32 	%r121, %r117, %r95, %r120;
	mul.wide.s32 	%rd34, %r121, 8;
	add.s64 	%rd35, %rd1, %rd34;
	ld.global.nc.f64 	%fd43, [%rd35];
	add.f64 	%fd44, %fd117, %fd43;
	ld.global.u32 	%r122, [%rd31+4];
	add.s32 	%r123, %r262, 2;
	setp.eq.s32 	%p20, %r123, %r95;
	selp.b32 	%r124, 0, %r123, %p20;
	mul.wide.u32 	%rd36, %r124, 4;
	add.s64 	%rd37, %rd3, %rd36;
	ld.global.u32 	%r125, [%rd37];
	mad.lo.s32 	%r126, %r122, %r95, %r125;
	mul.wide.s32 	%rd38, %r126, 8;
	add.s64 	%rd39, %rd1, %rd38;
	ld.global.nc.f64 	%fd45, [%rd39];
	add.f64 	%fd46, %fd44, %fd45;
	ld.global.u32 	%r127, [%rd31+8];
	add.s32 	%r128, %r262, 3;
	setp.eq.s32 	%p21, %r128, %r95;
	selp.b32 	%r129, 0, %r128, %p21;
	mul.wide.u32 	%rd40, %r129, 4;
	add.s64 	%rd41, %rd3, %rd40;
	ld.global.u32 	%r130, [%rd41];
	mad.lo.s32 	%r131, %r127, %r95, %r130;
	mul.wide.s32 	%rd42, %r131, 8;
	add.s64 	%rd43, %rd1, %rd42;
	ld.global.nc.f64 	%fd47, [%rd43];
	add.f64 	%fd48, %fd46, %fd47;
	ld.global.u32 	%r132, [%rd31+12];
	add.s32 	%r133, %r262, 4;
	setp.eq.s32 	%p22, %r133, %r95;
	selp.b32 	%r134, 0, %r133, %p22;
	mul.wide.u32 	%rd44, %r134, 4;
	add.s64 	%rd45, %rd3, %rd44;
	ld.global.u32 	%r135, [%rd45];
	mad.lo.s32 	%r136, %r132, %r95, %r135;
	mul.wide.s32 	%rd46, %r136, 8;
	add.s64 	%rd47, %rd1, %rd46;
	ld.global.nc.f64 	%fd49, [%rd47];
	add.f64 	%fd50, %fd48, %fd49;
	ld.global.u32 	%r137, [%rd31+16];
	add.s32 	%r138, %r262, 5;
	setp.eq.s32 	%p23, %r138, %r95;
	selp.b32 	%r139, 0, %r138, %p23;
	mul.wide.u32 	%rd48, %r139, 4;
	add.s64 	%rd49, %rd3, %rd48;
	ld.global.u32 	%r140, [%rd49];
	mad.lo.s32 	%r141, %r137, %r95, %r140;
	mul.wide.s32 	%rd50, %r141, 8;
	add.s64 	%rd51, %rd1, %rd50;
	ld.global.nc.f64 	%fd51, [%rd51];
	add.f64 	%fd52, %fd50, %fd51;
	ld.global.u32 	%r142, [%rd31+20];
	add.s32 	%r143, %r262, 6;
	setp.eq.s32 	%p24, %r143, %r95;
	selp.b32 	%r144, 0, %r143, %p24;
	mul.wide.u32 	%rd52, %r144, 4;
	add.s64 	%rd53, %rd3, %rd52;
	ld.global.u32 	%r145, [%rd53];
	mad.lo.s32 	%r146, %r142, %r95, %r145;
	mul.wide.s32 	%rd54, %r146, 8;
	add.s64 	%rd55, %rd1, %rd54;
	ld.global.nc.f64 	%fd53, [%rd55];
	add.f64 	%fd54, %fd52, %fd53;
	ld.global.u32 	%r147, [%rd31+24];
	add.s32 	%r148, %r262, 7;
	setp.eq.s32 	%p25, %r148, %r95;
	selp.b32 	%r149, 0, %r148, %p25;
	mul.wide.u32 	%rd56, %r149, 4;
	add.s64 	%rd57, %rd3, %rd56;
	ld.global.u32 	%r150, [%rd57];
	mad.lo.s32 	%r151, %r147, %r95, %r150;
	mul.wide.s32 	%rd58, %r151, 8;
	add.s64 	%rd59, %rd1, %rd58;
	ld.global.nc.f64 	%fd55, [%rd59];
	add.f64 	%fd56, %fd54, %fd55;
	ld.global.u32 	%r152, [%rd31+28];
	add.s32 	%r262, %r262, 8;
	setp.eq.s32 	%p26, %r262, %r95;
	selp.b32 	%r153, 0, %r262, %p26;
	mul.wide.u32 	%rd60, %r153, 4;
	add.s64 	%rd61, %rd3, %rd60;
	ld.global.u32 	%r154, [%rd61];
	mad.lo.s32 	%r155, %r152, %r95, %r154;
	mul.wide.s32 	%rd62, %r155, 8;
	add.s64 	%rd63, %rd1, %rd62;
	ld.global.nc.f64 	%fd57, [%rd63];
	add.f64 	%fd117, %fd56, %fd57;
	setp.eq.s32 	%p27, %r262, %r259;
	@%p27 bra 	$L__BB1_22;
	bra.uni 	$L__BB1_21;
$L__BB1_22:
	setp.eq.s32 	%p28, %r29, 0;
	@%p28 bra 	$L__BB1_30;
	and.b32  	%r40, %r95, 3;
	setp.lt.u32 	%p29, %r29, 4;
	@%p29 bra 	$L__BB1_25;
	mul.wide.u32 	%rd64, %r259, 4;
	add.s64 	%rd65, %rd3, %rd64;
	ld.global.u32 	%r156, [%rd65];
	add.s32 	%r157, %r259, 1;
	setp.eq.s32 	%p30, %r157, %r95;
	selp.b32 	%r158, 0, %r157, %p30;
	mul.wide.u32 	%rd66, %r158, 4;
	add.s64 	%rd67, %rd3, %rd66;
	ld.global.u32 	%r159, [%rd67];
	mad.lo.s32 	%r160, %r156, %r95, %r159;
	mul.wide.s32 	%rd68, %r160, 8;
	add.s64 	%rd69, %rd1, %rd68;
	ld.global.nc.f64 	%fd59, [%rd69];
	add.f64 	%fd60, %fd117, %fd59;
	ld.global.u32 	%r161, [%rd65+4];
	add.s32 	%r162, %r259, 2;
	setp.eq.s32 	%p31, %r162, %r95;
	selp.b32 	%r163, 0, %r162, %p31;
	mul.wide.u32 	%rd70, %r163, 4;
	add.s64 	%rd71, %rd3, %rd70;
	ld.global.u32 	%r164, [%rd71];
	mad.lo.s32 	%r165, %r161, %r95, %r164;
	mul.wide.s32 	%rd72, %r165, 8;
	add.s64 	%rd73, %rd1, %rd72;
	ld.global.nc.f64 	%fd61, [%rd73];
	add.f64 	%fd62, %fd60, %fd61;
	ld.global.u32 	%r166, [%rd65+8];
	add.s32 	%r167, %r259, 3;
	setp.eq.s32 	%p32, %r167, %r95;
	selp.b32 	%r168, 0, %r167, %p32;
	mul.wide.u32 	%rd74, %r168, 4;
	add.s64 	%rd75, %rd3, %rd74;
	ld.global.u32 	%r169, [%rd75];
	mad.lo.s32 	%r170, %r166, %r95, %r169;
	mul.wide.s32 	%rd76, %r170, 8;
	add.s64 	%rd77, %rd1, %rd76;
	ld.global.nc.f64 	%fd63, [%rd77];
	add.f64 	%fd64, %fd62, %fd63;
	ld.global.u32 	%r171, [%rd65+12];
	add.s32 	%r259, %r259, 4;
	setp.eq.s32 	%p33, %r259, %r95;
	selp.b32 	%r172, 0, %r259, %p33;
	mul.wide.u32 	%rd78, %r172, 4;
	add.s64 	%rd79, %rd3, %rd78;
	ld.global.u32 	%r173, [%rd79];
	mad.lo.s32 	%r174, %r171, %r95, %r173;
	mul.wide.s32 	%rd80, %r174, 8;
	add.s64 	%rd81, %rd1, %rd80;
	ld.global.nc.f64 	%fd65, [%rd81];
	add.f64 	%fd117, %fd64, %fd65;
$L__BB1_25:
	setp.eq.s32 	%p34, %r40, 0;
	@%p34 bra 	$L__BB1_30;
	setp.eq.s32 	%p35, %r40, 1;
	@%p35 bra 	$L__BB1_28;
	mul.wide.u32 	%rd82, %r259, 4;
	add.s64 	%rd83, %rd3, %rd82;
	ld.global.u32 	%r175, [%rd83];
	add.s32 	%r176, %r259, 1;
	setp.eq.s32 	%p36, %r176, %r95;
	selp.b32 	%r177, 0, %r176, %p36;
	mul.wide.u32 	%rd84, %r177, 4;
	add.s64 	%rd85, %rd3, %rd84;
	ld.global.u32 	%r178, [%rd85];
	mad.lo.s32 	%r179, %r175, %r95, %r178;
	mul.wide.s32 	%rd86, %r179, 8;
	add.s64 	%rd87, %rd1, %rd86;
	ld.global.nc.f64 	%fd67, [%rd87];
	add.f64 	%fd68, %fd117, %fd67;
	ld.global.u32 	%r180, [%rd83+4];
	add.s32 	%r259, %r259, 2;
	setp.eq.s32 	%p37, %r259, %r95;
	selp.b32 	%r181, 0, %r259, %p37;
	mul.wide.u32 	%rd88, %r181, 4;
	add.s64 	%rd89, %rd3, %rd88;
	ld.global.u32 	%r182, [%rd89];
	mad.lo.s32 	%r183, %r180, %r95, %r182;
	mul.wide.s32 	%rd90, %r183, 8;
	add.s64 	%rd91, %rd1, %rd90;
	ld.global.nc.f64 	%fd69, [%rd91];
	add.f64 	%fd117, %fd68, %fd69;
$L__BB1_28:
	and.b32  	%r184, %r95, 1;
	setp.eq.b32 	%p38, %r184, 1;
	not.pred 	%p39, %p38;
	@%p39 bra 	$L__BB1_30;
	mul.wide.u32 	%rd92, %r259, 4;
	add.s64 	%rd93, %rd3, %rd92;
	ld.global.u32 	%r185, [%rd93];
	add.s32 	%r186, %r259, 1;
	setp.eq.s32 	%p40, %r186, %r95;
	selp.b32 	%r187, 0, %r186, %p40;
	mul.wide.u32 	%rd94, %r187, 4;
	add.s64 	%rd95, %rd3, %rd94;
	ld.global.u32 	%r188, [%rd95];
	mad.lo.s32 	%r189, %r185, %r95, %r188;
	mul.wide.s32 	%rd96, %r189, 8;
	add.s64 	%rd97, %rd1, %rd96;
	ld.global.nc.f64 	%fd70, [%rd97];
	add.f64 	%fd117, %fd117, %fd70;
$L__BB1_30:
	ld.param.u64 	%rd125, [_Z8saKernelPKdixddP17curandStateXORWOWPdPii_param_2];
	setp.lt.s64 	%p41, %rd125, 1;
	setp.leu.f64 	%p42, %fd116, 0d3DDB7CDFD9D7BDBB;
	or.pred  	%p43, %p41, %p42;
	@%p43 bra 	$L__BB1_45;
	mov.b64 	%rd128, 0;
	mov.f64 	%fd118, %fd117;
$L__BB1_32:
	mov.u32 	%r281, %r283;
	mov.u32 	%r272, %r284;
	mov.u32 	%r273, %r285;
	mov.u32 	%r47, %r288;
	shr.u32 	%r190, %r287, 2;
	xor.b32  	%r191, %r190, %r287;
	shl.b32 	%r192, %r281, 4;
	shl.b32 	%r193, %r191, 1;
	xor.b32  	%r194, %r192, %r193;
	xor.b32  	%r195, %r194, %r281;
	xor.b32  	%r284, %r195, %r191;
	add.s32 	%r196, %r47, %r284;
	add.s32 	%r197, %r196, 362437;
	rem.u32 	%r54, %r197, %r95;
	shr.u32 	%r198, %r286, 2;
	xor.b32  	%r199, %r198, %r286;
	shl.b32 	%r200, %r284, 4;
	shl.b32 	%r201, %r199, 1;
	xor.b32  	%r202, %r201, %r200;
	xor.b32  	%r203, %r202, %r199;
	xor.b32  	%r283, %r203, %r284;
	add.s32 	%r288, %r47, 724874;
	add.s32 	%r204, %r283, %r288;
	rem.u32 	%r57, %r204, %r95;
	setp.eq.s32 	%p44, %r54, %r57;
	mov.u32 	%r285, %r281;
	mov.u32 	%r286, %r272;
	mov.u32 	%r287, %r273;
	@%p44 bra 	$L__BB1_44;
	min.s32 	%r58, %r54, %r57;
	max.s32 	%r276, %r54, %r57;
	sub.s32 	%r205, %r276, %r58;
	setp.lt.s32 	%p45, %r205, 2;
	mov.u32 	%r285, %r281;
	mov.u32 	%r286, %r272;
	mov.u32 	%r287, %r273;
	@%p45 bra 	$L__BB1_44;
	setp.eq.s32 	%p46, %r58, 0;
	add.s32 	%r206, %r95, -1;
	setp.eq.s32 	%p47, %r276, %r206;
	and.pred  	%p48, %p46, %p47;
	mov.u32 	%r285, %r281;
	mov.u32 	%r286, %r272;
	mov.u32 	%r287, %r273;
	@%p48 bra 	$L__BB1_44;
	ld.param.u64 	%rd124, [_Z8saKernelPKdixddP17curandStateXORWOWPdPii_param_0];
	mul.wide.s32 	%rd99, %r58, 4;
	add.s64 	%rd100, %rd3, %rd99;
	ld.global.u32 	%r207, [%rd100];
	add.s32 	%r275, %r58, 1;
	ld.global.u32 	%r208, [%rd100+4];
	mul.wide.s32 	%rd101, %r276, 4;
	add.s64 	%rd102, %rd3, %rd101;
	ld.global.u32 	%r209, [%rd102];
	add.s32 	%r210, %r276, 1;
	rem.s32 	%r211, %r210, %r95;
	mul.wide.s32 	%rd103, %r211, 4;
	add.s64 	%rd104, %rd3, %rd103;
	ld.global.u32 	%r212, [%rd104];
	mul.lo.s32 	%r213, %r207, %r95;
	add.s32 	%r214, %r209, %r213;
	cvta.to.global.u64 	%rd105, %rd124;
	mul.wide.s32 	%rd106, %r214, 8;
	add.s64 	%rd107, %rd105, %rd106;
	ld.global.nc.f64 	%fd71, [%rd107];
	mad.lo.s32 	%r215, %r208, %r95, %r212;
	mul.wide.s32 	%rd108, %r215, 8;
	add.s64 	%rd109, %rd105, %rd108;
	ld.global.nc.f64 	%fd72, [%rd109];
	add.f64 	%fd73, %fd71, %fd72;
	add.s32 	%r216, %r213, %r208;
	mul.wide.s32 	%rd110, %r216, 8;
	add.s64 	%rd111, %rd105, %rd110;
	ld.global.nc.f64 	%fd74, [%rd111];
	sub.f64 	%fd75, %fd73, %fd74;
	mad.lo.s32 	%r217, %r209, %r95, %r212;
	mul.wide.s32 	%rd112, %r217, 8;
	add.s64 	%rd113, %rd105, %rd112;
	ld.global.nc.f64 	%fd76, [%rd113];
	sub.f64 	%fd20, %fd75, %fd76;
	setp.lt.f64 	%p49, %fd20, 0d0000000000000000;
	mov.u32 	%r277, %r283;
	mov.u32 	%r278, %r284;
	mov.u32 	%r271, %r281;
	@%p49 bra 	$L__BB1_40;
	shr.u32 	%r218, %r273, 2;
	xor.b32  	%r219, %r218, %r273;
	shl.b32 	%r220, %r283, 4;
	shl.b32 	%r221, %r219, 1;
	xor.b32  	%r222, %r221, %r220;
	xor.b32  	%r223, %r222, %r219;
	xor.b32  	%r278, %r223, %r283;
	shr.u32 	%r224, %r272, 2;
	xor.b32  	%r225, %r224, %r272;
	shl.b32 	%r226, %r278, 4;
	shl.b32 	%r227, %r225, 1;
	xor.b32  	%r228, %r227, %r226;
	xor.b32  	%r229, %r228, %r225;
	xor.b32  	%r277, %r229, %r278;
	add.s32 	%r288, %r47, 1449748;
	neg.f64 	%fd77, %fd20;
	div.rn.f64 	%fd21, %fd77, %fd116;
	fma.rn.f64 	%fd78, %fd21, 0d3FF71547652B82FE, 0d4338000000000000;
	{
	.reg .b32 %temp; 
	mov.b64 	{%r64, %temp}, %fd78;
	}
	mov.f64 	%fd79, 0dC338000000000000;
	add.rn.f64 	%fd80, %fd78, %fd79;
	fma.rn.f64 	%fd81, %fd80, 0dBFE62E42FEFA39EF, %fd21;
	fma.rn.f64 	%fd82, %fd80, 0dBC7ABC9E3B39803F, %fd81;
	fma.rn.f64 	%fd83, %fd82, 0d3E5ADE1569CE2BDF, 0d3E928AF3FCA213EA;
	fma.rn.f64 	%fd84, %fd83, %fd82, 0d3EC71DEE62401315;
	fma.rn.f64 	%fd85, %fd84, %fd82, 0d3EFA01997C89EB71;
	fma.rn.f64 	%fd86, %fd85, %fd82, 0d3F2A01A014761F65;
	fma.rn.f64 	%fd87, %fd86, %fd82, 0d3F56C16C1852B7AF;
	fma.rn.f64 	%fd88, %fd87, %fd82, 0d3F81111111122322;
	fma.rn.f64 	%fd89, %fd88, %fd82, 0d3FA55555555502A1;
	fma.rn.f64 	%fd90, %fd89, %fd82, 0d3FC5555555555511;
	fma.rn.f64 	%fd91, %fd90, %fd82, 0d3FE000000000000B;
	fma.rn.f64 	%fd92, %fd91, %fd82, 0d3FF0000000000000;
	fma.rn.f64 	%fd93, %fd92, %fd82, 0d3FF0000000000000;
	{
	.reg .b32 %temp; 
	mov.b64 	{%r65, %temp}, %fd93;
	}
	{
	.reg .b32 %temp; 
	mov.b64 	{%temp, %r66}, %fd93;
	}
	shl.b32 	%r230, %r64, 20;
	add.s32 	%r231, %r230, %r66;
	mov.b64 	%fd113, {%r65, %r231};
	{
	.reg .b32 %temp; 
	mov.b64 	{%temp, %r232}, %fd21;
	}
	mov.b32 	%f3, %r232;
	abs.f32 	%f2, %f3;
	setp.lt.f32 	%p50, %f2, 0f4086232B;
	@%p50 bra 	$L__BB1_39;
	setp.lt.f64 	%p51, %fd21, 0d0000000000000000;
	add.f64 	%fd94, %fd21, 0d7FF0000000000000;
	selp.f64 	%fd113, 0d0000000000000000, %fd94, %p51;
	setp.geu.f32 	%p52, %f2, 0f40874800;
	@%p52 bra 	$L__BB1_39;
	shr.u32 	%r233, %r64, 31;
	add.s32 	%r234, %r64, %r233;
	shr.s32 	%r235, %r234, 1;
	shl.b32 	%r236, %r235, 20;
	add.s32 	%r237, %r66, %r236;
	mov.b64 	%fd95, {%r65, %r237};
	sub.s32 	%r238, %r64, %r235;
	shl.b32 	%r239, %r238, 20;
	add.s32 	%r240, %r239, 1072693248;
	mov.b32 	%r241, 0;
	mov.b64 	%fd96, {%r241, %r240};
	mul.f64 	%fd113, %fd96, %fd95;
$L__BB1_39:
	add.s32 	%r242, %r277, %r288;
	mul.wide.u32 	%rd114, %r242, 2097152;
	add.s32 	%r243, %r47, %r278;
	add.s32 	%r244, %r243, 1087311;
	cvt.u64.u32 	%rd115, %r244;
	xor.b64  	%rd116, %rd114, %rd115;
	cvt.rn.f64.u64 	%fd97, %rd116;
	fma.rn.f64 	%fd98, %fd97, 0d3CA0000000000000, 0d3C90000000000000;
	setp.geu.f64 	%p53, %fd98, %fd113;
	mov.u32 	%r271, %r283;
	mov.u32 	%r272, %r284;
	mov.u32 	%r273, %r281;
	@%p53 bra 	$L__BB1_43;
$L__BB1_40:
	setp.ge.s32 	%p54, %r275, %r276;
	@%p54 bra 	$L__BB1_42;
$L__BB1_41:
	mul.wide.s32 	%rd117, %r275, 4;
	add.s64 	%rd118, %rd3, %rd117;
	ld.global.u32 	%r245, [%rd118];
	mul.wide.s32 	%rd119, %r276, 4;
	add.s64 	%rd120, %rd3, %rd119;
	ld.global.u32 	%r246, [%rd120];
	st.global.u32 	[%rd118], %r246;
	st.global.u32 	[%rd120], %r245;
	add.s32 	%r276, %r276, -1;
	add.s32 	%r275, %r275, 1;
	setp.lt.s32 	%p55, %r275, %r276;
	@%p55 bra 	$L__BB1_41;
$L__BB1_42:
	add.f64 	%fd118, %fd118, %fd20;
	setp.lt.f64 	%p56, %fd118, %fd117;
	selp.f64 	%fd117, %fd118, %fd117, %p56;
	mov.u32 	%r283, %r271;
	mov.u32 	%r284, %r272;
	mov.u32 	%r281, %r273;
$L__BB1_43:
	mov.u32 	%r286, %r284;
	mov.u32 	%r285, %r283;
	ld.param.f64 	%fd99, [_Z8saKernelPKdixddP17curandStateXORWOWPdPii_param_4];
	mul.f64 	%fd116, %fd99, %fd116;
	mov.u32 	%r283, %r277;
	mov.u32 	%r284, %r278;
	mov.u32 	%r287, %r281;
$L__BB1_44:
	ld.param.u64 	%rd126, [_Z8saKernelPKdixddP17curandStateXORWOWPdPii_param_2];
	add.s64 	%rd128, %rd128, 1;
	setp.lt.s64 	%p57, %rd128, %rd126;
	setp.gt.f64 	%p58, %fd116, 0d3DDB7CDFD9D7BDBB;
	and.pred  	%p59, %p57, %p58;
	@%p59 bra 	$L__BB1_32;
$L__BB1_45:
	ld.param.u64 	%rd127, [_Z8saKernelPKdixddP17curandStateXORWOWPdPii_param_6];
	cvta.to.global.u64 	%rd121, %rd127;
	mul.wide.s32 	%rd122, %r1, 8;
	add.s64 	%rd123, %rd121, %rd122;
	st.global.f64 	[%rd123], %fd117;
	st.global.v2.u32 	[%rd2], {%r288, %r287};
	st.global.v2.u32 	[%rd2+8], {%r286, %r285};
	st.global.v2.u32 	[%rd2+16], {%r284, %r283};
	st.global.v2.u32 	[%rd2+24], {%r8, %r9};
	st.global.f32 	[%rd2+32], %f1;
	st.global.f64 	[%rd2+40], %fd1;
$L__BB1_46:
	ret;
$L__BB1_47:
	add.s32 	%r257, %r257, 1;
	setp.eq.s32 	%p13, %r257, %r253;
	@%p13 bra 	$L__BB1_49;
$L__BB1_48:
	mul.wide.u32 	%rd24, %r257, 4;
	add.s64 	%rd25, %rd3, %rd24;
	ld.global.u32 	%r112, [%rd25];
	setp.eq.s32 	%p12, %r112, %r255;
	@%p12 bra 	$L__BB1_50;
	bra.uni 	$L__BB1_47;
$L__BB1_49:
	add.s32 	%r113, %r255, %r28;
	mul.wide.s32 	%rd26, %r113, 8;
	add.s64 	%rd27, %rd1, %rd26;
	ld.global.nc.f64 	%fd38, [%rd27];
	setp.lt.f64 	%p14, %fd38, %fd100;
	selp.f64 	%fd100, %fd38, %fd100, %p14;
	selp.b32 	%r256, %r255, %r256, %p14;
$L__BB1_50:
	add.s32 	%r255, %r255, 1;
	setp.ne.s32 	%p15, %r255, %r95;
	@%p15 bra 	$L__BB1_17;
	mul.wide.u32 	%rd28, %r253, 4;
	add.s64 	%rd29, %rd3, %rd28;
	st.global.u32 	[%rd29], %r256;
	add.s32 	%r253, %r253, 1;
	setp.eq.s32 	%p16, %r253, %r95;
	@%p16 bra 	$L__BB1_18;
	bra.uni 	$L__BB1_16;

}


// ===== COMPILED SASS (sm_100) =====

	.target	sm_100

	.elftype	@"ET_EXEC"


//--------------------- .note.nv.tkinfo           --------------------------
	.section	.note.nv.tkinfo,"",@"SHT_NOTE"
	.sectionflags	@"SHF_NOTE_NV_TKINFO"
	.tkinfo
        /*0018*/ 	.word	0x00000002
        /*0030*/ 	.string	""
        /*0030*/ 	.string	"ptxas"
        /*0030*/ 	.string	"Cuda compilation tools, release 13.0, V13.0.88"
        /*0030*/ 	.string	"Build cuda_13.0.r13.0/compiler.36424714_0"
        /*0030*/ 	.string	"-arch sm_100 -m 64 "



//--------------------- .note.nv.cuinfo           --------------------------
	.section	.note.nv.cuinfo,"",@"SHT_NOTE"
	.sectionflags	@"SHF_NOTE_NV_CUINFO"
        /*0018*/ 	.short	0x0002
        /*001a*/ 	.short	0x0064
        /*001c*/ 	.short	0x0082
	.zero		2


//--------------------- .nv.info                  --------------------------
	.section	.nv.info,"",@"SHT_CUDA_INFO"
	.align	4


	//----- nvinfo : EIATTR_REGCOUNT
	.align		4
        /*0000*/ 	.byte	0x04, 0x2f
        /*0002*/ 	.short	(.L_10 - .L_9)
	.align		4
.L_9:
        /*0004*/ 	.word	index@(_Z7initRNGP17curandStateXORWOWiy)
        /*0008*/ 	.word	0x0000001f


	//----- nvinfo : EIATTR_FRAME_SIZE
	.align		4
.L_10:
        /*000c*/ 	.byte	0x04, 0x11
        /*000e*/ 	.short	(.L_12 - .L_11)
	.align		4
.L_11:
        /*0010*/ 	.word	index@(_Z7initRNGP17curandStateXORWOWiy)
        /*0014*/ 	.word	0x00000000


	//----- nvinfo : EIATTR_REGCOUNT
	.align		4
.L_12:
        /*0018*/ 	.byte	0x04, 0x2f
        /*001a*/ 	.short	(.L_14 - .L_13)
	.align		4
.L_13:
        /*001c*/ 	.word	index@(_Z8saKernelPKdixddP17curandStateXORWOWPdPii)
        /*0020*/ 	.word	0x00000036


	//----- nvinfo : EIATTR_FRAME_SIZE
	.align		4
.L_14:
        /*0024*/ 	.byte	0x04, 0x11
        /*0026*/ 	.short	(.L_16 - .L_15)
	.align		4
.L_15:
        /*0028*/ 	.word	index@($__internal_0_$__cuda_sm20_div_rn_f64_full)
        /*002c*/ 	.word	0x00000000


	//----- nvinfo : EIATTR_FRAME_SIZE
	.align		4
.L_16:
        /*0030*/ 	.byte	0x04, 0x11
        /*0032*/ 	.short	(.L_18 - .L_17)
	.align		4
.L_17:
        /*0034*/ 	.word	index@(_Z8saKernelPKdixddP17curandStateXORWOWPdPii)
        /*0038*/ 	.word	0x00000000


	//----- nvinfo : EIATTR_MIN_STACK_SIZE
	.align		4
.L_18:
        /*003c*/ 	.byte	0x04, 0x12
        /*003e*/ 	.short	(.L_20 - .L_19)
	.align		4
.L_19:
        /*0040*/ 	.word	index@(_Z8saKernelPKdixddP17curandStateXORWOWPdPii)
        /*0044*/ 	.word	0x00000000


	//----- nvinfo : EIATTR_MIN_STACK_SIZE
	.align		4
.L_20:
        /*0048*/ 	.byte	0x04, 0x12
        /*004a*/ 	.short	(.L_22 - .L_21)
	.align		4
.L_21:
        /*004c*/ 	.word	index@(_Z7initRNGP17curandStateXORWOWiy)
        /*0050*/ 	.word	0x00000000
.L_22:


//--------------------- .nv.compat                --------------------------
	.section	.nv.compat,"",@"SHT_CUDA_COMPAT_INFO"
	.align	4
        /*0000*/ 	.byte	0x02, 0x09, 0x00, 0x00, 0x02, 0x02, 0x01, 0x00, 0x02, 0x05, 0x05, 0x00, 0x03, 0x07, 0x01, 0x01
        /*0010*/ 	.byte	0x02, 0x03, 0x00, 0x00, 0x02, 0x06, 0x01, 0x00, 0x04, 0x0b, 0x08, 0x00, 0x01, 0x00, 0x00, 0x00
        /*0020*/ 	.byte	0x00, 0x00, 0x00, 0x00


//--------------------- .nv.info._Z8saKernelPKdixddP17curandStateXORWOWPdPii --------------------------
	.section	.nv.info._Z8saKernelPKdixddP17curandStateXORWOWPdPii,"",@"SHT_CUDA_INFO"
	.sectionflags	@""
	.align	4


	//----- nvinfo : EIATTR_CUDA_API_VERSION
	.align		4
        /*0000*/ 	.byte	0x04, 0x37
        /*0002*/ 	.short	(.L_24 - .L_23)
.L_23:
        /*0004*/ 	.word	0x00000082


	//----- nvinfo : EIATTR_KPARAM_INFO
	.align		4
.L_24:
        /*0008*/ 	.byte	0x04, 0x17
        /*000a*/ 	.short	(.L_26 - .L_25)
.L_25:
        /*000c*/ 	.word	0x00000000
        /*0010*/ 	.short	0x0008
        /*0012*/ 	.short	0x0040
        /*0014*/ 	.byte	0x00, 0xf0, 0x11, 0x00


	//----- nvinfo : EIATTR_KPARAM_INFO
	.align		4
.L_26:
        /*0018*/ 	.byte	0x04, 0x17
        /*001a*/ 	.short	(.L_28 - .L_27)
.L_27:
        /*001c*/ 	.word	0x00000000
        /*0020*/ 	.short	0x0007
        /*0022*/ 	.short	0x0038
        /*0024*/ 	.byte	0x00, 0xf5, 0x21, 0x00


	//----- nvinfo : EIATTR_KPARAM_INFO
	.align		4
.L_28:
        /*0028*/ 	.byte	0x04, 0x17
        /*002a*/ 	.short	(.L_30 - .L_29)
.L_29:
        /*002c*/ 	.word	0x00000000
        /*0030*/ 	.short	0x0006
        /*0032*/ 	.short	0x0030
        /*0034*/ 	.byte	0x00, 0xf5, 0x21, 0x00


	//----- nvinfo : EIATTR_KPARAM_INFO
	.align		4
.L_30:
        /*0038*/ 	.byte	0x04, 0x17
        /*003a*/ 	.short	(.L_32 - .L_31)
.L_31:
        /*003c*/ 	.word	0x00000000
        /*0040*/ 	.short	0x0005
        /*0042*/ 	.short	0x0028
        /*0044*/ 	.byte	0x00, 0xf5, 0x21, 0x00


	//----- nvinfo : EIATTR_KPARAM_INFO
	.align		4
.L_32:
        /*0048*/ 	.byte	0x04, 0x17
        /*004a*/ 	.short	(.L_34 - .L_33)
.L_33:
        /*004c*/ 	.word	0x00000000
        /*0050*/ 	.short	0x0004
        /*0052*/ 	.short	0x0020
        /*0054*/ 	.byte	0x00, 0xf0, 0x21, 0x00


	//----- nvinfo : EIATTR_KPARAM_INFO
	.align		4
.L_34:
        /*0058*/ 	.byte	0x04, 0x17
        /*005a*/ 	.short	(.L_36 - .L_35)
.L_35:
        /*005c*/ 	.word	0x00000000
        /*0060*/ 	.short	0x0003
        /*0062*/ 	.short	0x0018
        /*0064*/ 	.byte	0x00, 0xf0, 0x21, 0x00


	//----- nvinfo : EIATTR_KPARAM_INFO
	.align		4
.L_36:
        /*0068*/ 	.byte	0x04, 0x17
        /*006a*/ 	.short	(.L_38 - .L_37)
.L_37:
        /*006c*/ 	.word	0x00000000
        /*0070*/ 	.short	0x0002
        /*0072*/ 	.short	0x0010
        /*0074*/ 	.byte	0x00, 0xf0, 0x21, 0x00


	//----- nvinfo : EIATTR_KPARAM_INFO
	.align		4
.L_38:
        /*0078*/ 	.byte	0x04, 0x17
        /*007a*/ 	.short	(.L_40 - .L_39)
.L_39:
        /*007c*/ 	.word	0x00000000
        /*0080*/ 	.short	0x0001
        /*0082*/ 	.short	0x0008
        /*0084*/ 	.byte	0x00, 0xf0, 0x11, 0x00


	//----- nvinfo : EIATTR_KPARAM_INFO
	.align		4
.L_40:
        /*0088*/ 	.byte	0x04, 0x17
        /*008a*/ 	.short	(.L_42 - .L_41)
.L_41:
        /*008c*/ 	.word	0x00000000
        /*0090*/ 	.short	0x0000
        /*0092*/ 	.short	0x0000
        /*0094*/ 	.byte	0x00, 0xf5, 0x21, 0x00


	//----- nvinfo : EIATTR_SPARSE_MMA_MASK
	.align		4
.L_42:
        /*0098*/ 	.byte	0x03, 0x50
        /*009a*/ 	.short	0x0000


	//----- nvinfo : EIATTR_MAXREG_COUNT
	.align		4
        /*009c*/ 	.byte	0x03, 0x1b
        /*009e*/ 	.short	0x00ff


	//----- nvinfo : EIATTR_MERCURY_ISA_VERSION
	.align		4
        /*00a0*/ 	.byte	0x03, 0x5f
        /*00a2*/ 	.short	0x0101


	//----- nvinfo : EIATTR_VRC_CTA_INIT_COUNT
	.align		4
        /*00a4*/ 	.byte	0x02, 0x4a
	.zero		1
	.zero		1


	//----- nvinfo : EIATTR_EXIT_INSTR_OFFSETS
	.align		4
        /*00a8*/ 	.byte	0x04, 0x1c
        /*00aa*/ 	.short	(.L_44 - .L_43)


	//   ....[0]....
.L_43:
        /*00ac*/ 	.word	0x00000070


	//   ....[1]....
        /*00b0*/ 	.word	0x00002760


	//----- nvinfo : EIATTR_CRS_STACK_SIZE
	.align		4
.L_44:
        /*00b4*/ 	.byte	0x04, 0x1e
        /*00b6*/ 	.short	(.L_46 - .L_45)
.L_45:
        /*00b8*/ 	.word	0x00000000


	//----- nvinfo : EIATTR_CBANK_PARAM_SIZE
	.align		4
.L_46:
        /*00bc*/ 	.byte	0x03, 0x19
        /*00be*/ 	.short	0x0044


	//----- nvinfo : EIATTR_PARAM_CBANK
	.align		4
        /*00c0*/ 	.byte	0x04, 0x0a
        /*00c2*/ 	.short	(.L_48 - .L_47)
	.align		4
.L_47:
        /*00c4*/ 	.word	index@(.nv.constant0._Z8saKernelPKdixddP17curandStateXORWOWPdPii)
        /*00c8*/ 	.short	0x0380
        /*00ca*/ 	.short	0x0044


	//----- nvinfo : EIATTR_SW_WAR
	.align		4
.L_48:
        /*00cc*/ 	.byte	0x04, 0x36
        /*00ce*/ 	.short	(.L_50 - .L_49)
.L_49:
        /*00d0*/ 	.word	0x00000008
.L_50:


//--------------------- .nv.info._Z7initRNGP17curandStateXORWOWiy --------------------------
	.section	.nv.info._Z7initRNGP17curandStateXORWOWiy,"",@"SHT_CUDA_INFO"
	.sectionflags	@""
	.align	4


	//----- nvinfo : EIATTR_CUDA_API_VERSION
	.align		4
        /*0000*/ 	.byte	0x04, 0x37
        /*0002*/ 	.short	(.L_52 - .L_51)
.L_51:
        /*0004*/ 	.word	0x00000082


	//----- nvinfo : EIATTR_KPARAM_INFO
	.align		4
.L_52:
        /*0008*/ 	.byte	0x04, 0x17
        /*000a*/ 	.short	(.L_54 - .L_53)
.L_53:
        /*000c*/ 	.word	0x00000000
        /*0010*/ 	.short	0x0002
        /*0012*/ 	.short	0x0010
        /*0014*/ 	.byte	0x00, 0xf0, 0x21, 0x00


	//----- nvinfo : EIATTR_KPARAM_INFO
	.align		4
.L_54:
        /*0018*/ 	.byte	0x04, 0x17
        /*001a*/ 	.short	(.L_56 - .L_55)
.L_55:
        /*001c*/ 	.word	0x00000000
        /*0020*/ 	.short	0x0001
        /*0022*/ 	.short	0x0008
        /*0024*/ 	.byte	0x00, 0xf0, 0x11, 0x00


	//----- nvinfo : EIATTR_KPARAM_INFO
	.align		4
.L_56:
        /*0028*/ 	.byte	0x04, 0x17
        /*002a*/ 	.short	(.L_58 - .L_57)
.L_57:
        /*002c*/ 	.word	0x00000000
        /*0030*/ 	.short	0x0000
        /*0032*/ 	.short	0x0000
        /*0034*/ 	.byte	0x00, 0xf5, 0x21, 0x00


	//----- nvinfo : EIATTR_SPARSE_MMA_MASK
	.align		4
.L_58:
        /*0038*/ 	.byte	0x03, 0x50
        /*003a*/ 	.short	0x0000


	//----- nvinfo : EIATTR_MAXREG_COUNT
	.align		4
        /*003c*/ 	.byte	0x03, 0x1b
        /*003e*/ 	.short	0x00ff


	//----- nvinfo : EIATTR_MERCURY_ISA_VERSION
	.align		4
        /*0040*/ 	.byte	0x03, 0x5f
        /*0042*/ 	.short	0x0101


	//----- nvinfo : EIATTR_VRC_CTA_INIT_COUNT
	.align		4
        /*0044*/ 	.byte	0x02, 0x4a
	.zero		1
	.zero		1


	//----- nvinfo : EIATTR_EXIT_INSTR_OFFSETS
	.align		4
        /*0048*/ 	.byte	0x04, 0x1c
        /*004a*/ 	.short	(.L_60 - .L_59)


	//   ....[0]....
.L_59:
        /*004c*/ 	.word	0x00000070


	//   ....[1]....
        /*0050*/ 	.word	0x00000f00


	//----- nvinfo : EIATTR_CRS_STACK_SIZE
	.align		4
.L_60:
        /*0054*/ 	.byte	0x04, 0x1e
        /*0056*/ 	.short	(.L_62 - .L_61)
.L_61:
        /*0058*/ 	.word	0x00000000


	//----- nvinfo : EIATTR_CBANK_PARAM_SIZE
	.align		4
.L_62:
        /*005c*/ 	.byte	0x03, 0x19
        /*005e*/ 	.short	0x0018


	//----- nvinfo : EIATTR_PARAM_CBANK
	.align		4
        /*0060*/ 	.byte	0x04, 0x0a
        /*0062*/ 	.short	(.L_64 - .L_63)
	.align		4
.L_63:
        /*0064*/ 	.word	index@(.nv.constant0._Z7initRNGP17curandStateXORWOWiy)
        /*0068*/ 	.short	0x0380
        /*006a*/ 	.short	0x0018


	//----- nvinfo : EIATTR_SW_WAR
	.align		4
.L_64:
        /*006c*/ 	.byte	0x04, 0x36
        /*006e*/ 	.short	(.L_66 - .L_65)
.L_65:
        /*0070*/ 	.word	0x00000008
.L_66:


//--------------------- .nv.callgraph             --------------------------
	.section	.nv.callgraph,"",@"SHT_CUDA_CALLGRAPH"
	.align	4
	.sectionentsize	8
	.align		4
        /*0000*/ 	.word	0x00000000
	.align		4
        /*0004*/ 	.word	0xffffffff
	.align		4
        /*0008*/ 	.word	0x00000000
	.align		4
        /*000c*/ 	.word	0xfffffffe
	.align		4
        /*0010*/ 	.word	0x00000000
	.align		4
        /*0014*/ 	.word	0xfffffffd
	.align		4
        /*0018*/ 	.word	0x00000000
	.align		4
        /*001c*/ 	.word	0xfffffffc


//--------------------- .nv.constant4             --------------------------
	.section	.nv.constant4,"a",@progbits
	.align	8
	.align		8
.nv.constant4:
        /*0000*/ 	.dword	precalc_xorwow_matrix
	.align		8
        /*0008*/ 	.dword	precalc_xorwow_offset_matrix
	.align		8
        /*0010*/ 	.dword	mrg32k3aM1
	.align		8
        /*0018*/ 	.dword	mrg32k3aM2
	.align		8
        /*0020*/ 	.dword	mrg32k3aM1SubSeq
	.align		8
        /*0028*/ 	.dword	mrg32k3aM2SubSeq
	.align		8
        /*0030*/ 	.dword	mrg32k3aM1Seq
	.align		8
        /*0038*/ 	.dword	mrg32k3aM2Seq


//--------------------- .nv.constant3             --------------------------
	.section	.nv.constant3,"a",@progbits
	.align	8
.nv.constant3:
	.type		__cr_lgamma_table,@object
	.size		__cr_lgamma_table,(.L_8 - __cr_lgamma_table)
__cr_lgamma_table:
        /*0000*/ 	.byte	0x00, 0x00, 0x00, 0x00, 0x00, 0x00, 0x00, 0x00, 0x00, 0x00, 0x00, 0x00, 0x00, 0x00, 0x00, 0x00
        /*0010*/ 	.byte	0xef, 0x39, 0xfa, 0xfe, 0x42, 0x2e, 0xe6, 0x3f, 0x02, 0x20, 0x2a, 0xfa, 0x0b, 0xab, 0xfc, 0x3f
        /*0020*/ 	.byte	0xf9, 0x2c, 0x92, 0x7c, 0xa7, 0x6c, 0x09, 0x40, 0xc9, 0x79, 0x44, 0x3c, 0x64, 0x26, 0x13, 0x40
        /*0030*/ 	.byte	0xca, 0x01, 0xcf, 0x3a, 0x27, 0x51, 0x1a, 0x40, 0x30, 0xcc, 0x2d, 0xf3, 0xe1, 0x0c, 0x21, 0x40
        /*0040*/ 	.byte	0x0d, 0xb7, 0xfc, 0x82, 0x8e, 0x35, 0x25, 0x40
.L_8:


//--------------------- .text._Z8saKernelPKdixddP17curandStateXORWOWPdPii --------------------------
	.section	.text._Z8saKernelPKdixddP17curandStateXORWOWPdPii,"ax",@progbits
	.align	128
        .global         _Z8saKernelPKdixddP17curandStateXORWOWPdPii
        .type           _Z8saKernelPKdixddP17curandStateXORWOWPdPii,@function
        .size           _Z8saKernelPKdixddP17curandStateXORWOWPdPii,(.L_x_48 - _Z8saKernelPKdixddP17curandStateXORWOWPdPii)
        .other          _Z8saKernelPKdixddP17curandStateXORWOWPdPii,@"STO_CUDA_ENTRY STV_DEFAULT"
_Z8saKernelPKdixddP17curandStateXORWOWPdPii:
.text._Z8saKernelPKdixddP17curandStateXORWOWPdPii:
[----:B------:R-:W-:Y:S01]  /*0000*/  LDC R1, c[0x0][0x37c] ;  /* 0x0000df00ff017b82 */ /* 0x000fe20000000800 */
[----:B------:R-:W0:Y:S07]  /*0010*/  S2R R0, SR_TID.X ;  /* 0x0000000000007919 */ /* 0x000e2e0000002100 */
[----:B------:R-:W0:Y:S01]  /*0020*/  S2UR UR4, SR_CTAID.X ;  /* 0x00000000000479c3 */ /* 0x000e220000002500 */
[----:B------:R-:W1:Y:S07]  /*0030*/  LDCU UR5, c[0x0][0x3c0] ;  /* 0x00007800ff0577ac */ /* 0x000e6e0008000800 */
[----:B------:R-:W0:Y:S02]  /*0040*/  LDC R9, c[0x0][0x360] ;  /* 0x0000d800ff097b82 */ /* 0x000e240000000800 */
[----:B0-----:R-:W-:-:S05]  /*0050*/  IMAD R9, R9, UR4, R0 ;  /* 0x0000000409097c24 */ /* 0x001fca000f8e0200 */
[----:B-1----:R-:W-:-:S13]  /*0060*/  ISETP.GE.AND P0, PT, R9, UR5, PT ;  /* 0x0000000509007c0c */ /* 0x002fda000bf06270 */
[----:B------:R-:W-:Y:S05]  /*0070*/  @P0 EXIT ;  /* 0x000000000000094d */ /* 0x000fea0003800000 */
[----:B------:R-:W0:Y:S01]  /*0080*/  LDC.64 R10, c[0x0][0x3a8] ;  /* 0x0000ea00ff0a7b82 */ /* 0x000e220000000a00 */
[----:B------:R-:W1:Y:S01]  /*0090*/  LDCU.64 UR6, c[0x0][0x358] ;  /* 0x00006b00ff0677ac */ /* 0x000e620008000a00 */
[----:B------:R-:W2:Y:S01]  /*00a0*/  LDCU UR4, c[0x0][0x388] ;  /* 0x00007100ff0477ac */ /* 0x000ea20008000800 */
[----:B0-----:R-:W-:-:S05]  /*00b0*/  IMAD.WIDE R10, R9, 0x30, R10 ;  /* 0x00000030090a7825 */ /* 0x001fca00078e020a */
[----:B-1----:R0:W5:Y:S04]  /*00c0*/  LDG.E R8, desc[UR6][R10.64+0x20] ;  /* 0x000020060a087981 */ /* 0x002168000c1e1900 */
[----:B------:R0:W5:Y:S04]  /*00d0*/  LDG.E.64 R12, desc[UR6][R10.64+0x28] ;  /* 0x000028060a0c7981 */ /* 0x000168000c1e1b00 */
[----:B------:R0:W5:Y:S04]  /*00e0*/  LDG.E.64 R14, desc[UR6][R10.64] ;  /* 0x000000060a0e7981 */ /* 0x000168000c1e1b00 */
[----:B------:R0:W5:Y:S04]  /*00f0*/  LDG.E.64 R26, desc[UR6][R10.64+0x8] ;  /* 0x000008060a1a7981 */ /* 0x000168000c1e1b00 */
[----:B------:R0:W5:Y:S04]  /*0100*/  LDG.E.64 R16, desc[UR6][R10.64+0x10] ;  /* 0x000010060a107981 */ /* 0x000168000c1e1b00 */
[----:B------:R0:W5:Y:S01]  /*0110*/  LDG.E.64 R18, desc[UR6][R10.64+0x18] ;  /* 0x000018060a127981 */ /* 0x000162000c1e1b00 */
[----:B--2---:R-:W-:Y:S01]  /*0120*/  IMAD.U32 R0, RZ, RZ, UR4 ;  /* 0x00000004ff007e24 */ /* 0x004fe2000f8e00ff */
[----:B------:R-:W-:Y:S01]  /*0130*/  IABS R7, R9 ;  /* 0x0000000900077213 */ /* 0x000fe20000000000 */
[----:B------:R-:W1:Y:S01]  /*0140*/  LDCU.64 UR4, c[0x0][0x3b8] ;  /* 0x00007700ff0477ac */ /* 0x000e620008000a00 */
[----:B------:R-:W-:-:S02]  /*0150*/  ISETP.GE.AND P2, PT, R9, RZ, PT ;  /* 0x000000ff0900720c */ /* 0x000fc40003f46270 */
[----:B------:R-:W-:Y:S01]  /*0160*/  IABS R6, R0 ;  /* 0x0000000000067213 */ /* 0x000fe20000000000 */
[----:B------:R-:W2:Y:S03]  /*0170*/  LDCU.64 UR8, c[0x0][0x398] ;  /* 0x00007300ff0877ac */ /* 0x000ea60008000a00 */
[----:B------:R-:W3:Y:S08]  /*0180*/  I2F.RP R4, R6 ;  /* 0x0000000600047306 */ /* 0x000ef00000209400 */
[----:B---3--:R-:W3:Y:S01]  /*0190*/  MUFU.RCP R4, R4 ;  /* 0x0000000400047308 */ /* 0x008ee20000001000 */
[----:B--2---:R-:W-:Y:S01]  /*01a0*/  MOV R34, UR8 ;  /* 0x0000000800227c02 */ /* 0x004fe20008000f00 */
[----:B------:R-:W-:-:S02]  /*01b0*/  IMAD.U32 R35, RZ, RZ, UR9 ;  /* 0x00000009ff237e24 */ /* 0x000fc4000f8e00ff */
[----:B---3--:R-:W-:-:S04]  /*01c0*/  VIADD R2, R4, 0xffffffe ;  /* 0x0ffffffe04027836 */ /* 0x008fc80000000000 */
[----:B------:R2:W3:Y:S02]  /*01d0*/  F2I.FTZ.U32.TRUNC.NTZ R3, R2 ;  /* 0x0000000200037305 */ /* 0x0004e4000021f000 */
[----:B--2---:R-:W-:Y:S02]  /*01e0*/  IMAD.MOV.U32 R2, RZ, RZ, RZ ;  /* 0x000000ffff027224 */ /* 0x004fe400078e00ff */
[----:B---3--:R-:W-:-:S04]  /*01f0*/  IMAD.MOV R5, RZ, RZ, -R3 ;  /* 0x000000ffff057224 */ /* 0x008fc800078e0a03 */
[----:B------:R-:W-:-:S04]  /*0200*/  IMAD R5, R5, R6, RZ ;  /* 0x0000000605057224 */ /* 0x000fc800078e02ff */
[----:B------:R-:W-:Y:S01]  /*0210*/  IMAD.HI.U32 R3, R3, R5, R2 ;  /* 0x0000000503037227 */ /* 0x000fe200078e0002 */
[----:B------:R-:W-:-:S05]  /*0220*/  MOV R5, R7 ;  /* 0x0000000700057202 */ /* 0x000fca0000000f00 */
[----:B------:R-:W-:-:S04]  /*0230*/  IMAD.HI.U32 R3, R3, R5, RZ ;  /* 0x0000000503037227 */ /* 0x000fc800078e00ff */
[----:B------:R-:W-:-:S04]  /*0240*/  IMAD.MOV R3, RZ, RZ, -R3 ;  /* 0x000000ffff037224 */ /* 0x000fc800078e0a03 */
[----:B------:R-:W-:Y:S02]  /*0250*/  IMAD R3, R6, R3, R5 ;  /* 0x0000000306037224 */ /* 0x000fe400078e0205 */
[----:B------:R-:W-:-:S03]  /*0260*/  IMAD.WIDE R4, R9, R0, RZ ;  /* 0x0000000009047225 */ /* 0x000fc600078e02ff */
[----:B------:R-:W-:-:S13]  /*0270*/  ISETP.GT.U32.AND P0, PT, R6, R3, PT ;  /* 0x000000030600720c */ /* 0x000fda0003f04070 */
[----:B------:R-:W-:Y:S01]  /*0280*/  @!P0 IMAD.IADD R3, R3, 0x1, -R6 ;  /* 0x0000000103038824 */ /* 0x000fe200078e0a06 */
[----:B------:R-:W-:-:S04]  /*0290*/  ISETP.NE.AND P0, PT, R0, RZ, PT ;  /* 0x000000ff0000720c */ /* 0x000fc80003f05270 */
[----:B------:R-:W-:-:S13]  /*02a0*/  ISETP.GT.U32.AND P1, PT, R6, R3, PT ;  /* 0x000000030600720c */ /* 0x000fda0003f24070 */
[----:B------:R-:W-:Y:S01]  /*02b0*/  @!P1 IMAD.IADD R3, R3, 0x1, -R6 ;  /* 0x0000000103039824 */ /* 0x000fe200078e0a06 */
[----:B------:R-:W-:-:S03]  /*02c0*/  ISETP.GE.AND P1, PT, R0, 0x1, PT ;  /* 0x000000010000780c */ /* 0x000fc60003f26270 */
[----:B------:R-:W-:Y:S01]  /*02d0*/  @!P2 IMAD.MOV R3, RZ, RZ, -R3 ;  /* 0x000000ffff03a224 */ /* 0x000fe200078e0a03 */
[C---:B-1----:R-:W-:Y:S02]  /*02e0*/  LEA R20, P2, R4.reuse, UR4, 0x2 ;  /* 0x0000000404147c11 */ /* 0x042fe4000f8410ff */
[----:B------:R-:W-:Y:S02]  /*02f0*/  @!P0 LOP3.LUT R3, RZ, R0, RZ, 0x33, !PT ;  /* 0x00000000ff038212 */ /* 0x000fe400078e33ff */
[----:B------:R-:W-:-:S05]  /*0300*/  LEA.HI.X R21, R4, UR5, R5, 0x2, P2 ;  /* 0x0000000504157c11 */ /* 0x000fca00090f1405 */
[----:B0-----:R-:W-:Y:S05]  /*0310*/  @!P1 BRA `(.L_x_0) ;  /* 0x0000000400089947 */ /* 0x001fea0003800000 */
[C---:B------:R-:W-:Y:S01]  /*0320*/  VIADD R2, R0.reuse, 0xffffffff ;  /* 0xffffffff00027836 */ /* 0x040fe20000000000 */
[----:B------:R-:W-:Y:S01]  /*0330*/  LOP3.LUT R6, R0, 0xf, RZ, 0xc0, !PT ;  /* 0x0000000f00067812 */ /* 0x000fe200078ec0ff */
[----:B------:R-:W-:-:S03]  /*0340*/  IMAD.MOV.U32 R7, RZ, RZ, RZ ;  /* 0x000000ffff077224 */ /* 0x000fc600078e00ff */
[----:B------:R-:W-:Y:S02]  /*0350*/  ISETP.GE.U32.AND P0, PT, R2, 0xf, PT ;  /* 0x0000000f0200780c */ /* 0x000fe40003f06070 */
[----:B------:R-:W-:-:S11]  /*0360*/  ISETP.NE.AND P1, PT, R6, RZ, PT ;  /* 0x000000ff0600720c */ /* 0x000fd60003f25270 */
[----:B------:R-:W-:Y:S05]  /*0370*/  @!P0 BRA `(.L_x_1) ;  /* 0x00000000005c8947 */ /* 0x000fea0003800000 */
[----:B------:R-:W-:Y:S01]  /*0380*/  LOP3.LUT R7, R0, 0x7ffffff0, RZ, 0xc0, !PT ;  /* 0x7ffffff000077812 */ /* 0x000fe200078ec0ff */
[----:B------:R-:W-:Y:S01]  /*0390*/  IMAD.MOV.U32 R2, RZ, RZ, RZ ;  /* 0x000000ffff027224 */ /* 0x000fe200078e00ff */
[----:B------:R-:W-:-:S07]  /*03a0*/  MOV R23, 0xffffffff ;  /* 0xffffffff00177802 */ /* 0x000fce0000000f00 */
.L_x_2:
[----:B0-----:R-:W-:-:S04]  /*03b0*/  IMAD.WIDE.U32 R4, R2, 0x4, R20 ;  /* 0x0000000402047825 */ /* 0x001fc800078e0014 */
[----:B------:R-:W-:Y:S01]  /*03c0*/  VIADD R2, R2, 0x10 ;  /* 0x0000001002027836 */ /* 0x000fe20000000000 */
[----:B------:R0:W-:Y:S04]  /*03d0*/  STG.E desc[UR6][R4.64], R23 ;  /* 0x0000001704007986 */ /* 0x0001e8000c101906 */
[----:B------:R0:W-:Y:S01]  /*03e0*/  STG.E desc[UR6][R4.64+0x4], R23 ;  /* 0x0000041704007986 */ /* 0x0001e2000c101906 */
[----:B------:R-:W-:-:S03]  /*03f0*/  ISETP.NE.AND P0, PT, R2, R7, PT ;  /* 0x000000070200720c */ /* 0x000fc60003f05270 */
[----:B------:R0:W-:Y:S04]  /*0400*/  STG.E desc[UR6][R4.64+0x8], R23 ;  /* 0x0000081704007986 */ /* 0x0001e8000c101906 */
        /* <DEDUP_REMOVED lines=12> */
[----:B------:R0:W-:Y:S01]  /*04d0*/  STG.E desc[UR6][R4.64+0x3c], R23 ;  /* 0x00003c1704007986 */ /* 0x0001e2000c101906 */
[----:B------:R-:W-:Y:S05]  /*04e0*/  @P0 BRA `(.L_x_2) ;  /* 0xfffffffc00b00947 */ /* 0x000fea000383ffff */
.L_x_1:
[----:B------:R-:W-:Y:S05]  /*04f0*/  @!P1 BRA `(.L_x_0) ;  /* 0x0000000000909947 */ /* 0x000fea0003800000 */
[----:B------:R-:W-:Y:S02]  /*0500*/  ISETP.GE.U32.AND P0, PT, R6, 0x8, PT ;  /* 0x000000080600780c */ /* 0x000fe40003f06070 */
[----:B------:R-:W-:-:S04]  /*0510*/  LOP3.LUT R2, R0, 0x7, RZ, 0xc0, !PT ;  /* 0x0000000700027812 */ /* 0x000fc800078ec0ff */
[----:B------:R-:W-:-:S07]  /*0520*/  ISETP.NE.AND P1, PT, R2, RZ, PT ;  /* 0x000000ff0200720c */ /* 0x000fce0003f25270 */
[----:B------:R-:W-:Y:S06]  /*0530*/  @!P0 BRA `(.L_x_3) ;  /* 0x00000000002c8947 */ /* 0x000fec0003800000 */
[----:B0-----:R-:W-:Y:S02]  /*0540*/  IMAD.MOV.U32 R23, RZ, RZ, -0x1 ;  /* 0xffffffffff177424 */ /* 0x001fe400078e00ff */
[----:B------:R-:W-:-:S04]  /*0550*/  IMAD.WIDE.U32 R4, R7, 0x4, R20 ;  /* 0x0000000407047825 */ /* 0x000fc800078e0014 */
[----:B------:R-:W-:Y:S01]  /*0560*/  VIADD R7, R7, 0x8 ;  /* 0x0000000807077836 */ /* 0x000fe20000000000 */
[----:B------:R1:W-:Y:S04]  /*0570*/  STG.E desc[UR6][R4.64], R23 ;  /* 0x0000001704007986 */ /* 0x0003e8000c101906 */
[----:B------:R1:W-:Y:S04]  /*0580*/  STG.E desc[UR6][R4.64+0x4], R23 ;  /* 0x0000041704007986 */ /* 0x0003e8000c101906 */
[----:B------:R1:W-:Y:S04]  /*0590*/  STG.E desc[UR6][R4.64+0x8], R23 ;  /* 0x0000081704007986 */ /* 0x0003e8000c101906 */
[----:B------:R1:W-:Y:S04]  /*05a0*/  STG.E desc[UR6][R4.64+0xc], R23 ;  /* 0x00000c1704007986 */ /* 0x0003e8000c101906 */
[----:B------:R1:W-:Y:S04]  /*05b0*/  STG.E desc[UR6][R4.64+0x10], R23 ;  /* 0x0000101704007986 */ /* 0x0003e8000c101906 */
[----:B------:R1:W-:Y:S04]  /*05c0*/  STG.E desc[UR6][R4.64+0x14], R23 ;  /* 0x0000141704007986 */ /* 0x0003e8000c101906 */
[----:B------:R1:W-:Y:S04]  /*05d0*/  STG.E desc[UR6][R4.64+0x18], R23 ;  /* 0x0000181704007986 */ /* 0x0003e8000c101906 */
[----:B------:R1:W-:Y:S02]  /*05e0*/  STG.E desc[UR6][R4.64+0x1c], R23 ;  /* 0x00001c1704007986 */ /* 0x0003e4000c101906 */
.L_x_3:
[----:B------:R-:W-:Y:S05]  /*05f0*/  @!P1 BRA `(.L_x_0) ;  /* 0x0000000000509947 */ /* 0x000fea0003800000 */
[----:B------:R-:W-:Y:S02]  /*0600*/  ISETP.GE.U32.AND P0, PT, R2, 0x4, PT ;  /* 0x000000040200780c */ /* 0x000fe40003f06070 */
[----:B------:R-:W-:-:S04]  /*0610*/  LOP3.LUT R6, R0, 0x3, RZ, 0xc0, !PT ;  /* 0x0000000300067812 */ /* 0x000fc800078ec0ff */
[----:B------:R-:W-:-:S07]  /*0620*/  ISETP.NE.AND P1, PT, R6, RZ, PT ;  /* 0x000000ff0600720c */ /* 0x000fce0003f25270 */
[----:B------:R-:W-:Y:S06]  /*0630*/  @!P0 BRA `(.L_x_4) ;  /* 0x00000000001c8947 */ /* 0x000fec0003800000 */
[----:B01----:R-:W-:Y:S02]  /*0640*/  IMAD.MOV.U32 R23, RZ, RZ, -0x1 ;  /* 0xffffffffff177424 */ /* 0x003fe400078e00ff */
[C---:B------:R-:W-:Y:S01]  /*0650*/  IMAD.WIDE.U32 R4, R7.reuse, 0x4, R20 ;  /* 0x0000000407047825 */ /* 0x040fe200078e0014 */
[----:B------:R-:W-:-:S04]  /*0660*/  IADD3 R7, PT, PT, R7, 0x4, RZ ;  /* 0x0000000407077810 */ /* 0x000fc80007ffe0ff */
[----:B------:R2:W-:Y:S04]  /*0670*/  STG.E desc[UR6][R4.64], R23 ;  /* 0x0000001704007986 */ /* 0x0005e8000c101906 */
[----:B------:R2:W-:Y:S04]  /*0680*/  STG.E desc[UR6][R4.64+0x4], R23 ;  /* 0x0000041704007986 */ /* 0x0005e8000c101906 */
[----:B------:R2:W-:Y:S04]  /*0690*/  STG.E desc[UR6][R4.64+0x8], R23 ;  /* 0x0000081704007986 */ /* 0x0005e8000c101906 */
[----:B------:R2:W-:Y:S02]  /*06a0*/  STG.E desc[UR6][R4.64+0xc], R23 ;  /* 0x00000c1704007986 */ /* 0x0005e4000c101906 */
.L_x_4:
[----:B------:R-:W-:Y:S05]  /*06b0*/  @!P1 BRA `(.L_x_0) ;  /* 0x0000000000209947 */ /* 0x000fea0003800000 */
[----:B012---:R-:W-:Y:S01]  /*06c0*/  IMAD.MOV.U32 R23, RZ, RZ, -0x1 ;  /* 0xffffffffff177424 */ /* 0x007fe200078e00ff */
[----:B------:R-:W-:-:S06]  /*06d0*/  UMOV UR4, URZ ;  /* 0x000000ff00047c82 */ /* 0x000fcc0008000000 */
.L_x_5:
[----:B------:R-:W-:Y:S01]  /*06e0*/  IMAD.WIDE.U32 R4, R7, 0x4, R20 ;  /* 0x0000000407047825 */ /* 0x000fe200078e0014 */
[----:B------:R-:W-:-:S03]  /*06f0*/  UIADD3 UR4, UPT, UPT, UR4, 0x1, URZ ;  /* 0x0000000104047890 */ /* 0x000fc6000fffe0ff */
[----:B------:R-:W-:Y:S01]  /*0700*/  VIADD R7, R7, 0x1 ;  /* 0x0000000107077836 */ /* 0x000fe20000000000 */
[----:B------:R3:W-:Y:S02]  /*0710*/  STG.E desc[UR6][R4.64], R23 ;  /* 0x0000001704007986 */ /* 0x0007e4000c101906 */
[----:B------:R-:W-:-:S13]  /*0720*/  ISETP.NE.AND P0, PT, R6, UR4, PT ;  /* 0x0000000406007c0c */ /* 0x000fda000bf05270 */
[----:B---3--:R-:W-:Y:S05]  /*0730*/  @P0 BRA `(.L_x_5) ;  /* 0xfffffffc00e80947 */ /* 0x008fea000383ffff */
.L_x_0:
[----:B------:R3:W-:Y:S01]  /*0740*/  STG.E desc[UR6][R20.64], R3 ;  /* 0x0000000314007986 */ /* 0x0007e2000c101906 */
[----:B------:R-:W-:-:S13]  /*0750*/  ISETP.GE.AND P0, PT, R0, 0x2, PT ;  /* 0x000000020000780c */ /* 0x000fda0003f06270 */
[----:B---3--:R-:W-:Y:S05]  /*0760*/  @!P0 BRA `(.L_x_6) ;  /* 0x0000000000988947 */ /* 0x008fea0003800000 */
[----:B012---:R-:W-:-:S07]  /*0770*/  IMAD.MOV.U32 R23, RZ, RZ, 0x1 ;  /* 0x00000001ff177424 */ /* 0x007fce00078e00ff */
.L_x_12:
[----:B------:R-:W-:Y:S02]  /*0780*/  HFMA2 R2, -RZ, RZ, 0, 0 ;  /* 0x00000000ff027431 */ /* 0x000fe400000001ff */
[----:B------:R-:W-:Y:S02]  /*0790*/  IMAD.MOV.U32 R29, RZ, RZ, R3 ;  /* 0x000000ffff1d7224 */ /* 0x000fe400078e0003 */
[----:B------:R-:W-:Y:S02]  /*07a0*/  IMAD.MOV.U32 R4, RZ, RZ, 0x39a08cea ;  /* 0x39a08ceaff047424 */ /* 0x000fe400078e00ff */
[----:B------:R-:W-:Y:S02]  /*07b0*/  IMAD.MOV.U32 R5, RZ, RZ, 0x46293e59 ;  /* 0x46293e59ff057424 */ /* 0x000fe400078e00ff */
[----:B------:R-:W-:-:S07]  /*07c0*/  IMAD.MOV.U32 R3, RZ, RZ, -0x1 ;  /* 0xffffffffff037424 */ /* 0x000fce00078e00ff */
.L_x_11:
[----:B------:R-:W-:Y:S04]  /*07d0*/  BSSY.RECONVERGENT B0, `(.L_x_7) ;  /* 0x0000015000007945 */ /* 0x000fe80003800200 */
[----:B------:R-:W-:Y:S01]  /*07e0*/  BSSY.RELIABLE B1, `(.L_x_8) ;  /* 0x000000a000017945 */ /* 0x000fe20003800100 */
[----:B------:R-:W-:-:S07]  /*07f0*/  IMAD.MOV.U32 R0, RZ, RZ, RZ ;  /* 0x000000ffff007224 */ /* 0x000fce00078e00ff */
.L_x_10:
[----:B------:R-:W-:-:S06]  /*0800*/  IMAD.WIDE.U32 R6, R0, 0x4, R20 ;  /* 0x0000000400067825 */ /* 0x000fcc00078e0014 */
[----:B------:R-:W2:Y:S02]  /*0810*/  LDG.E R7, desc[UR6][R6.64] ;  /* 0x0000000606077981 */ /* 0x000ea4000c1e1900 */
[----:B--2---:R-:W-:-:S13]  /*0820*/  ISETP.NE.AND P0, PT, R7, R2, PT ;  /* 0x000000020700720c */ /* 0x004fda0003f05270 */
[----:B------:R-:W-:Y:S05]  /*0830*/  @!P0 BREAK.RELIABLE B1 ;  /* 0x0000000000018942 */ /* 0x000fea0003800100 */
[----:B------:R-:W-:Y:S05]  /*0840*/  @!P0 BRA `(.L_x_9) ;  /* 0x0000000000348947 */ /* 0x000fea0003800000 */
[----:B------:R-:W-:-:S04]  /*0850*/  IADD3 R0, PT, PT, R0, 0x1, RZ ;  /* 0x0000000100007810 */ /* 0x000fc80007ffe0ff */
[----:B------:R-:W-:-:S13]  /*0860*/  ISETP.NE.AND P0, PT, R0, R23, PT ;  /* 0x000000170000720c */ /* 0x000fda0003f05270 */
[----:B------:R-:W-:Y:S05]  /*0870*/  @P0 BRA `(.L_x_10) ;  /* 0xfffffffc00e00947 */ /* 0x000fea000383ffff */
[----:B------:R-:W-:Y:S05]  /*0880*/  BSYNC.RELIABLE B1 ;  /* 0x0000000000017941 */ /* 0x000fea0003800100 */
.L_x_8:
[----:B------:R-:W0:Y:S01]  /*0890*/  LDC.64 R6, c[0x0][0x380] ;  /* 0x0000e000ff067b82 */ /* 0x000e220000000a00 */
[----:B------:R-:W1:Y:S02]  /*08a0*/  LDCU UR4, c[0x0][0x388] ;  /* 0x00007100ff0477ac */ /* 0x000e640008000800 */
[----:B-1----:R-:W-:-:S04]  /*08b0*/  IMAD R25, R29, UR4, R2 ;  /* 0x000000041d197c24 */ /* 0x002fc8000f8e0202 */
[----:B0-----:R-:W-:-:S06]  /*08c0*/  IMAD.WIDE R6, R25, 0x8, R6 ;  /* 0x0000000819067825 */ /* 0x001fcc00078e0206 */
[----:B------:R-:W2:Y:S02]  /*08d0*/  LDG.E.64.CONSTANT R6, desc[UR6][R6.64] ;  /* 0x0000000606067981 */ /* 0x000ea4000c1e9b00 */
[----:B--2---:R-:W-:-:S06]  /*08e0*/  DSETP.GEU.AND P0, PT, R6, R4, PT ;  /* 0x000000040600722a */ /* 0x004fcc0003f0e000 */
[----:B------:R-:W-:Y:S02]  /*08f0*/  FSEL R4, R6, R4, !P0 ;  /* 0x0000000406047208 */ /* 0x000fe40004000000 */
[----:B------:R-:W-:Y:S02]  /*0900*/  FSEL R5, R7, R5, !P0 ;  /* 0x0000000507057208 */ /* 0x000fe40004000000 */
[----:B------:R-:W-:-:S07]  /*0910*/  SEL R3, R2, R3, !P0 ;  /* 0x0000000302037207 */ /* 0x000fce0004000000 */
.L_x_9:
[----:B------:R-:W-:Y:S05]  /*0920*/  BSYNC.RECONVERGENT B0 ;  /* 0x0000000000007941 */ /* 0x000fea0003800200 */
.L_x_7:
[----:B------:R-:W-:Y:S05]  /*0930*/  WARPSYNC.ALL ;  /* 0x0000000000007948 */ /* 0x000fea0003800000 */
[----:B------:R-:W0:Y:S01]  /*0940*/  LDC R0, c[0x0][0x388] ;  /* 0x0000e200ff007b82 */ /* 0x000e220000000800 */
[----:B------:R-:W-:-:S05]  /*0950*/  VIADD R2, R2, 0x1 ;  /* 0x0000000102027836 */ /* 0x000fca0000000000 */
[----:B0-----:R-:W-:-:S13]  /*0960*/  ISETP.NE.AND P0, PT, R2, R0, PT ;  /* 0x000000000200720c */ /* 0x001fda0003f05270 */
[----:B------:R-:W-:Y:S05]  /*0970*/  @P0 BRA `(.L_x_11) ;  /* 0xfffffffc00940947 */ /* 0x000fea000383ffff */
[----:B------:R-:W-:-:S04]  /*0980*/  IMAD.WIDE.U32 R4, R23, 0x4, R20 ;  /* 0x0000000417047825 */ /* 0x000fc800078e0014 */
[----:B------:R-:W-:Y:S01]  /*0990*/  VIADD R23, R23, 0x1 ;  /* 0x0000000117177836 */ /* 0x000fe20000000000 */
[----:B------:R3:W-:Y:S04]  /*09a0*/  STG.E desc[UR6][R4.64], R3 ;  /* 0x0000000304007986 */ /* 0x0007e8000c101906 */
[----:B------:R-:W-:-:S13]  /*09b0*/  ISETP.NE.AND P0, PT, R23, R0, PT ;  /* 0x000000001700720c */ /* 0x000fda0003f05270 */
[----:B---3--:R-:W-:Y:S05]  /*09c0*/  @P0 BRA `(.L_x_12) ;  /* 0xfffffffc006c0947 */ /* 0x008fea000383ffff */
.L_x_6:
[----:B------:R-:W-:Y:S02]  /*09d0*/  ISETP.GE.AND P0, PT, R0, 0x1, PT ;  /* 0x000000010000780c */ /* 0x000fe40003f06270 */
[----:B012---:R-:W-:-:S11]  /*09e0*/  CS2R R22, SRZ ;  /* 0x0000000000167805 */ /* 0x007fd6000001ff00 */
[----:B------:R-:W-:Y:S05]  /*09f0*/  @!P0 BRA `(.L_x_13) ;  /* 0x0000000800d48947 */ /* 0x000fea0003800000 */
[C---:B------:R-:W-:Y:S01]  /*0a00*/  VIADD R2, R0.reuse, 0xffffffff ;  /* 0xffffffff00027836 */ /* 0x040fe20000000000 */
[----:B------:R-:W-:Y:S01]  /*0a10*/  LOP3.LUT R40, R0, 0x7, RZ, 0xc0, !PT ;  /* 0x0000000700287812 */ /* 0x000fe200078ec0ff */
[----:B------:R-:W-:Y:S01]  /*0a20*/  IMAD.MOV.U32 R37, RZ, RZ, RZ ;  /* 0x000000ffff257224 */ /* 0x000fe200078e00ff */
[----:B------:R-:W-:Y:S02]  /*0a30*/  CS2R R22, SRZ ;  /* 0x0000000000167805 */ /* 0x000fe4000001ff00 */
[----:B------:R-:W-:Y:S02]  /*0a40*/  ISETP.GE.U32.AND P1, PT, R2, 0x7, PT ;  /* 0x000000070200780c */ /* 0x000fe40003f26070 */
[----:B------:R-:W-:-:S11]  /*0a50*/  ISETP.NE.AND P0, PT, R40, RZ, PT ;  /* 0x000000ff2800720c */ /* 0x000fd60003f05270 */
[----:B------:R-:W-:Y:S05]  /*0a60*/  @!P1 BRA `(.L_x_14) ;  /* 0x00000004005c9947 */ /* 0x000fea0003800000 */
[----:B------:R-:W-:Y:S02]  /*0a70*/  LOP3.LUT R37, R0, 0x7ffffff8, RZ, 0xc0, !PT ;  /* 0x7ffffff800257812 */ /* 0x000fe400078ec0ff */
[----:B------:R-:W-:Y:S02]  /*0a80*/  CS2R R22, SRZ ;  /* 0x0000000000167805 */ /* 0x000fe4000001ff00 */
[----:B------:R-:W-:-:S07]  /*0a90*/  MOV R33, RZ ;  /* 0x000000ff00217202 */ /* 0x000fce0000000f00 */
.L_x_15:
[C---:B------:R-:W-:Y:S02]  /*0aa0*/  VIADD R3, R33.reuse, 0x1 ;  /* 0x0000000121037836 */ /* 0x040fe40000000000 */
[C---:B------:R-:W-:Y:S02]  /*0ab0*/  VIADD R5, R33.reuse, 0x2 ;  /* 0x0000000221057836 */ /* 0x040fe40000000000 */
[----:B------:R-:W-:Y:S01]  /*0ac0*/  IMAD.WIDE.U32 R44, R33, 0x4, R20 ;  /* 0x00000004212c7825 */ /* 0x000fe200078e0014 */
[----:B------:R-:W-:-:S03]  /*0ad0*/  ISETP.NE.AND P1, PT, R3, R0, PT ;  /* 0x000000000300720c */ /* 0x000fc60003f25270 */
[----:B------:R-:W-:Y:S01]  /*0ae0*/  VIADD R7, R33, 0x3 ;  /* 0x0000000321077836 */ /* 0x000fe20000000000 */
[----:B------:R-:W-:Y:S01]  /*0af0*/  SEL R3, R3, RZ, P1 ;  /* 0x000000ff03037207 */ /* 0x000fe20000800000 */
[----:B------:R-:W2:Y:S01]  /*0b00*/  LDG.E R46, desc[UR6][R44.64] ;  /* 0x000000062c2e7981 */ /* 0x000ea2000c1e1900 */
[----:B------:R-:W-:-:S03]  /*0b10*/  ISETP.NE.AND P1, PT, R5, R0, PT ;  /* 0x000000000500720c */ /* 0x000fc60003f25270 */
[----:B------:R-:W-:Y:S01]  /*0b20*/  IMAD.WIDE.U32 R2, R3, 0x4, R20 ;  /* 0x0000000403027825 */ /* 0x000fe200078e0014 */
[----:B------:R-:W-:Y:S01]  /*0b30*/  SEL R5, R5, RZ, P1 ;  /* 0x000000ff05057207 */ /* 0x000fe20000800000 */
[----:B------:R-:W3:Y:S01]  /*0b40*/  LDG.E R24, desc[UR6][R44.64+0x8] ;  /* 0x000008062c187981 */ /* 0x000ee2000c1e1900 */
[----:B------:R-:W-:-:S03]  /*0b50*/  ISETP.NE.AND P1, PT, R7, R0, PT ;  /* 0x000000000700720c */ /* 0x000fc60003f25270 */
[----:B------:R0:W2:Y:S01]  /*0b60*/  LDG.E R51, desc[UR6][R2.64] ;  /* 0x0000000602337981 */ /* 0x0000a2000c1e1900 */
[----:B------:R-:W-:Y:S01]  /*0b70*/  IMAD.WIDE.U32 R4, R5, 0x4, R20 ;  /* 0x0000000405047825 */ /* 0x000fe200078e0014 */
[----:B------:R-:W-:Y:S02]  /*0b80*/  SEL R29, R7, RZ, P1 ;  /* 0x000000ff071d7207 */ /* 0x000fe40000800000 */
[----:B------:R-:W4:Y:S01]  /*0b90*/  LDG.E R7, desc[UR6][R44.64+0x4] ;  /* 0x000004062c077981 */ /* 0x000f22000c1e1900 */
[----:B------:R-:W-:-:S03]  /*0ba0*/  VIADD R25, R33, 0x4 ;  /* 0x0000000421197836 */ /* 0x000fc60000000000 */
[----:B------:R1:W4:Y:S01]  /*0bb0*/  LDG.E R6, desc[UR6][R4.64] ;  /* 0x0000000604067981 */ /* 0x000322000c1e1900 */
[----:B------:R-:W-:Y:S01]  /*0bc0*/  IMAD.WIDE.U32 R28, R29, 0x4, R20 ;  /* 0x000000041d1c7825 */ /* 0x000fe200078e0014 */
[-C--:B------:R-:W-:Y:S02]  /*0bd0*/  ISETP.NE.AND P1, PT, R25, R0.reuse, PT ;  /* 0x000000001900720c */ /* 0x080fe40003f25270 */
[C---:B------:R-:W-:Y:S01]  /*0be0*/  IADD3 R31, PT, PT, R33.reuse, 0x5, RZ ;  /* 0x00000005211f7810 */ /* 0x040fe20007ffe0ff */
[----:B------:R-:W-:Y:S01]  /*0bf0*/  VIADD R41, R33, 0x6 ;  /* 0x0000000621297836 */ /* 0x000fe20000000000 */
[----:B------:R-:W-:Y:S01]  /*0c00*/  SEL R39, R25, RZ, P1 ;  /* 0x000000ff19277207 */ /* 0x000fe20000800000 */
[----:B------:R-:W3:Y:S01]  /*0c10*/  LDG.E R42, desc[UR6][R44.64+0xc] ;  /* 0x00000c062c2a7981 */ /* 0x000ee2000c1e1900 */
[----:B------:R-:W-:-:S03]  /*0c20*/  ISETP.NE.AND P1, PT, R31, R0, PT ;  /* 0x000000001f00720c */ /* 0x000fc60003f25270 */
[----:B------:R-:W3:Y:S01]  /*0c30*/  LDG.E R25, desc[UR6][R28.64] ;  /* 0x000000061c197981 */ /* 0x000ee2000c1e1900 */
[--C-:B------:R-:W-:Y:S01]  /*0c40*/  IMAD.WIDE.U32 R38, R39, 0x4, R20.reuse ;  /* 0x0000000427267825 */ /* 0x100fe200078e0014 */
[----:B0-----:R-:W-:Y:S02]  /*0c50*/  SEL R3, R31, RZ, P1 ;  /* 0x000000ff1f037207 */ /* 0x001fe40000800000 */
[-C--:B------:R-:W-:Y:S01]  /*0c60*/  ISETP.NE.AND P1, PT, R41, R0.reuse, PT ;  /* 0x000000002900720c */ /* 0x080fe20003f25270 */
[----:B------:R-:W-:Y:S01]  /*0c70*/  VIADD R43, R33, 0x7 ;  /* 0x00000007212b7836 */ /* 0x000fe20000000000 */
[----:B------:R-:W3:Y:S01]  /*0c80*/  LDG.E R47, desc[UR6][R38.64] ;  /* 0x00000006262f7981 */ /* 0x000ee2000c1e1900 */
[----:B------:R-:W-:Y:S01]  /*0c90*/  IMAD.WIDE.U32 R2, R3, 0x4, R20 ;  /* 0x0000000403027825 */ /* 0x000fe200078e0014 */
[----:B-1----:R-:W-:Y:S02]  /*0ca0*/  SEL R5, R41, RZ, P1 ;  /* 0x000000ff29057207 */ /* 0x002fe40000800000 */
[----:B------:R-:W3:Y:S01]  /*0cb0*/  LDG.E R30, desc[UR6][R44.64+0x10] ;  /* 0x000010062c1e7981 */ /* 0x000ee2000c1e1900 */
[----:B------:R-:W-:-:S03]  /*0cc0*/  ISETP.NE.AND P1, PT, R43, R0, PT ;  /* 0x000000002b00720c */ /* 0x000fc60003f25270 */
[----:B------:R0:W3:Y:S01]  /*0cd0*/  LDG.E R31, desc[UR6][R2.64] ;  /* 0x00000006021f7981 */ /* 0x0000e2000c1e1900 */
[----:B------:R-:W-:Y:S01]  /*0ce0*/  IMAD.WIDE.U32 R4, R5, 0x4, R20 ;  /* 0x0000000405047825 */ /* 0x000fe200078e0014 */
[----:B------:R-:W-:Y:S02]  /*0cf0*/  SEL R49, R43, RZ, P1 ;  /* 0x000000ff2b317207 */ /* 0x000fe40000800000 */
[----:B------:R-:W3:Y:S01]  /*0d00*/  LDG.E R36, desc[UR6][R44.64+0x14] ;  /* 0x000014062c247981 */ /* 0x000ee2000c1e1900 */
[----:B------:R-:W-:-:S03]  /*0d10*/  VIADD R33, R33, 0x8 ;  /* 0x0000000821217836 */ /* 0x000fc60000000000 */
[----:B------:R2:W3:Y:S02]  /*0d20*/  LDG.E R41, desc[UR6][R4.64] ;  /* 0x0000000604297981 */ /* 0x0004e4000c1e1900 */
[-C--:B------:R-:W-:Y:S01]  /*0d30*/  ISETP.NE.AND P1, PT, R33, R0.reuse, PT ;  /* 0x000000002100720c */ /* 0x080fe20003f25270 */
[--C-:B------:R-:W-:Y:S01]  /*0d40*/  IMAD.WIDE.U32 R48, R49, 0x4, R20.reuse ;  /* 0x0000000431307825 */ /* 0x100fe200078e0014 */
[----:B------:R-:W3:Y:S01]  /*0d50*/  LDG.E R32, desc[UR6][R44.64+0x18] ;  /* 0x000018062c207981 */ /* 0x000ee2000c1e1900 */
[----:B0-----:R-:W0:Y:S01]  /*0d60*/  LDC.64 R2, c[0x0][0x380] ;  /* 0x0000e000ff027b82 */ /* 0x001e220000000a00 */
[----:B------:R-:W-:Y:S02]  /*0d70*/  SEL R29, R33, RZ, P1 ;  /* 0x000000ff211d7207 */ /* 0x000fe40000800000 */
[----:B------:R-:W3:Y:S03]  /*0d80*/  LDG.E R39, desc[UR6][R48.64] ;  /* 0x0000000630277981 */ /* 0x000ee6000c1e1900 */
[----:B------:R-:W-:Y:S01]  /*0d90*/  IMAD.WIDE.U32 R28, R29, 0x4, R20 ;  /* 0x000000041d1c7825 */ /* 0x000fe200078e0014 */
[----:B------:R-:W3:Y:S04]  /*0da0*/  LDG.E R43, desc[UR6][R44.64+0x1c] ;  /* 0x00001c062c2b7981 */ /* 0x000ee8000c1e1900 */
[----:B------:R1:W3:Y:S01]  /*0db0*/  LDG.E R38, desc[UR6][R28.64] ;  /* 0x000000061c267981 */ /* 0x0002e2000c1e1900 */
[----:B--2---:R-:W-:-:S04]  /*0dc0*/  IMAD R5, R46, R0, R51 ;  /* 0x000000002e057224 */ /* 0x004fc800078e0233 */
[----:B0-----:R-:W-:-:S04]  /*0dd0*/  IMAD.WIDE R4, R5, 0x8, R2 ;  /* 0x0000000805047825 */ /* 0x001fc800078e0202 */
[----:B----4-:R-:W-:Y:S02]  /*0de0*/  IMAD R7, R7, R0, R6 ;  /* 0x0000000007077224 */ /* 0x010fe400078e0206 */
[----:B------:R-:W2:Y:S02]  /*0df0*/  LDG.E.64.CONSTANT R4, desc[UR6][R4.64] ;  /* 0x0000000604047981 */ /* 0x000ea4000c1e9b00 */
[----:B------:R-:W-:-:S06]  /*0e00*/  IMAD.WIDE R6, R7, 0x8, R2 ;  /* 0x0000000807067825 */ /* 0x000fcc00078e0202 */
[----:B------:R-:W4:Y:S01]  /*0e10*/  LDG.E.64.CONSTANT R6, desc[UR6][R6.64] ;  /* 0x0000000606067981 */ /* 0x000f22000c1e9b00 */
[----:B---3--:R-:W-:-:S04]  /*0e20*/  IMAD R25, R24, R0, R25 ;  /* 0x0000000018197224 */ /* 0x008fc800078e0219 */
[----:B------:R-:W-:-:S04]  /*0e30*/  IMAD.WIDE R24, R25, 0x8, R2 ;  /* 0x0000000819187825 */ /* 0x000fc800078e0202 */
[----:B------:R-:W-:Y:S02]  /*0e40*/  IMAD R47, R42, R0, R47 ;  /* 0x000000002a2f7224 */ /* 0x000fe400078e022f */
[----:B------:R-:W3:Y:S02]  /*0e50*/  LDG.E.64.CONSTANT R24, desc[UR6][R24.64] ;  /* 0x0000000618187981 */ /* 0x000ee4000c1e9b00 */
[----:B-1----:R-:W-:-:S04]  /*0e60*/  IMAD.WIDE R28, R47, 0x8, R2 ;  /* 0x000000082f1c7825 */ /* 0x002fc800078e0202 */
[----:B------:R-:W-:Y:S02]  /*0e70*/  IMAD R31, R30, R0, R31 ;  /* 0x000000001e1f7224 */ /* 0x000fe400078e021f */
[----:B------:R-:W3:Y:S02]  /*0e80*/  LDG.E.64.CONSTANT R28, desc[UR6][R28.64] ;  /* 0x000000061c1c7981 */ /* 0x000ee4000c1e9b00 */
[----:B------:R-:W-:-:S04]  /*0e90*/  IMAD.WIDE R30, R31, 0x8, R2 ;  /* 0x000000081f1e7825 */ /* 0x000fc800078e0202 */
        /* <DEDUP_REMOVED lines=8> */
[----:B------:R-:W-:-:S06]  /*0f20*/  IMAD.WIDE R2, R43, 0x8, R2 ;  /* 0x000000082b027825 */ /* 0x000fcc00078e0202 */
[----:B------:R-:W3:Y:S01]  /*0f30*/  LDG.E.64.CONSTANT R2, desc[UR6][R2.64] ;  /* 0x0000000602027981 */ /* 0x000ee2000c1e9b00 */
[----:B------:R-:W-:Y:S01]  /*0f40*/  ISETP.NE.AND P1, PT, R33, R37, PT ;  /* 0x000000252100720c */ /* 0x000fe20003f25270 */
[----:B--2---:R-:W-:-:S08]  /*0f50*/  DADD R4, R4, R22 ;  /* 0x0000000004047229 */ /* 0x004fd00000000016 */
[----:B----4-:R-:W-:-:S08]  /*0f60*/  DADD R4, R4, R6 ;  /* 0x0000000004047229 */ /* 0x010fd00000000006 */
[----:B---3--:R-:W-:-:S08]  /*0f70*/  DADD R4, R4, R24 ;  /* 0x0000000004047229 */ /* 0x008fd00000000018 */
[----:B------:R-:W-:-:S08]  /*0f80*/  DADD R4, R4, R28 ;  /* 0x0000000004047229 */ /* 0x000fd0000000001c */
[----:B------:R-:W-:-:S08]  /*0f90*/  DADD R4, R4, R30 ;  /* 0x0000000004047229 */ /* 0x000fd0000000001e */
[----:B------:R-:W-:-:S08]  /*0fa0*/  DADD R4, R4, R44 ;  /* 0x0000000004047229 */ /* 0x000fd0000000002c */
[----:B------:R-:W-:-:S08]  /*0fb0*/  DADD R4, R4, R38 ;  /* 0x0000000004047229 */ /* 0x000fd00000000026 */
[----:B------:R-:W-:Y:S01]  /*0fc0*/  DADD R22, R4, R2 ;  /* 0x0000000004167229 */ /* 0x000fe20000000002 */
[----:B------:R-:W-:Y:S10]  /*0fd0*/  @P1 BRA `(.L_x_15) ;  /* 0xfffffff800b01947 */ /* 0x000ff4000383ffff */
.L_x_14:
[----:B------:R-:W-:Y:S05]  /*0fe0*/  @!P0 BRA `(.L_x_13) ;  /* 0x0000000400588947 */ /* 0x000fea0003800000 */
[----:B------:R-:W-:Y:S02]  /*0ff0*/  ISETP.GE.U32.AND P1, PT, R40, 0x4, PT ;  /* 0x000000042800780c */ /* 0x000fe40003f26070 */
[----:B------:R-:W-:-:S04]  /*1000*/  LOP3.LUT R30, R0, 0x3, RZ, 0xc0, !PT ;  /* 0x00000003001e7812 */ /* 0x000fc800078ec0ff */
[----:B------:R-:W-:-:S07]  /*1010*/  ISETP.NE.AND P0, PT, R30, RZ, PT ;  /* 0x000000ff1e00720c */ /* 0x000fce0003f05270 */
[----:B------:R-:W-:Y:S06]  /*1020*/  @!P1 BRA `(.L_x_16) ;  /* 0x0000000000a89947 */ /* 0x000fec0003800000 */
[C---:B------:R-:W-:Y:S01]  /*1030*/  IADD3 R3, PT, PT, R37.reuse, 0x1, RZ ;  /* 0x0000000125037810 */ /* 0x040fe20007ffe0ff */
        /* <DEDUP_REMOVED lines=16> */
[----:B------:R2:W3:Y:S01]  /*1140*/  LDG.E R36, desc[UR6][R6.64] ;  /* 0x0000000606247981 */ /* 0x0004e2000c1e1900 */
[--C-:B------:R-:W-:Y:S01]  /*1150*/  IMAD.WIDE.U32 R28, R29, 0x4, R20.reuse ;  /* 0x000000041d1c7825 */ /* 0x100fe200078e0014 */
[C---:B------:R-:W-:Y:S01]  /*1160*/  ISETP.NE.AND P1, PT, R37.reuse, R0, PT ;  /* 0x000000002500720c */ /* 0x040fe20003f25270 */
[----:B0-----:R-:W0:Y:S01]  /*1170*/  LDC.64 R2, c[0x0][0x380] ;  /* 0x0000e000ff027b82 */ /* 0x001e220000000a00 */
[----:B------:R-:W4:Y:S02]  /*1180*/  LDG.E R41, desc[UR6][R4.64+0xc] ;  /* 0x00000c0604297981 */ /* 0x000f24000c1e1900 */
[----:B------:R-:W-:Y:S02]  /*1190*/  SEL R33, R37, RZ, P1 ;  /* 0x000000ff25217207 */ /* 0x000fe40000800000 */
[----:B------:R-:W4:Y:S03]  /*11a0*/  LDG.E R28, desc[UR6][R28.64] ;  /* 0x000000061c1c7981 */ /* 0x000f26000c1e1900 */
[----:B------:R-:W-:-:S06]  /*11b0*/  IMAD.WIDE.U32 R32, R33, 0x4, R20 ;  /* 0x0000000421207825 */ /* 0x000fcc00078e0014 */
[----:B------:R-:W4:Y:S01]  /*11c0*/  LDG.E R32, desc[UR6][R32.64] ;  /* 0x0000000620207981 */ /* 0x000f22000c1e1900 */
[----:B--2---:R-:W-:-:S04]  /*11d0*/  IMAD R7, R25, R0, R24 ;  /* 0x0000000019077224 */ /* 0x004fc800078e0218 */
[----:B0-----:R-:W-:-:S04]  /*11e0*/  IMAD.WIDE R6, R7, 0x8, R2 ;  /* 0x0000000807067825 */ /* 0x001fc800078e0202 */
[----:B---3--:R-:W-:Y:S02]  /*11f0*/  IMAD R25, R31, R0, R36 ;  /* 0x000000001f197224 */ /* 0x008fe400078e0224 */
[----:B------:R-:W2:Y:S02]  /*1200*/  LDG.E.64.CONSTANT R6, desc[UR6][R6.64] ;  /* 0x0000000606067981 */ /* 0x000ea4000c1e9b00 */
[----:B------:R-:W-:-:S04]  /*1210*/  IMAD.WIDE R24, R25, 0x8, R2 ;  /* 0x0000000819187825 */ /* 0x000fc800078e0202 */
[----:B----4-:R-:W-:Y:S02]  /*1220*/  IMAD R29, R39, R0, R28 ;  /* 0x00000000271d7224 */ /* 0x010fe400078e021c */
[----:B------:R-:W3:Y:S02]  /*1230*/  LDG.E.64.CONSTANT R24, desc[UR6][R24.64] ;  /* 0x0000000618187981 */ /* 0x000ee4000c1e9b00 */
[----:B------:R-:W-:-:S04]  /*1240*/  IMAD.WIDE R28, R29, 0x8, R2 ;  /* 0x000000081d1c7825 */ /* 0x000fc800078e0202 */
[----:B------:R-:W-:Y:S02]  /*1250*/  IMAD R41, R41, R0, R32 ;  /* 0x0000000029297224 */ /* 0x000fe400078e0220 */
[----:B------:R-:W4:Y:S02]  /*1260*/  LDG.E.64.CONSTANT R28, desc[UR6][R28.64] ;  /* 0x000000061c1c7981 */ /* 0x000f24000c1e9b00 */
[----:B------:R-:W-:-:S06]  /*1270*/  IMAD.WIDE R2, R41, 0x8, R2 ;  /* 0x0000000829027825 */ /* 0x000fcc00078e0202 */
[----:B------:R-:W4:Y:S01]  /*1280*/  LDG.E.64.CONSTANT R2, desc[UR6][R2.64] ;  /* 0x0000000602027981 */ /* 0x000f22000c1e9b00 */
[----:B--2---:R-:W-:-:S08]  /*1290*/  DADD R22, R22, R6 ;  /* 0x0000000016167229 */ /* 0x004fd00000000006 */
[----:B---3--:R-:W-:-:S08]  /*12a0*/  DADD R22, R22, R24 ;  /* 0x0000000016167229 */ /* 0x008fd00000000018 */
[----:B----4-:R-:W-:-:S08]  /*12b0*/  DADD R22, R22, R28 ;  /* 0x0000000016167229 */ /* 0x010fd0000000001c */
[----:B------:R-:W-:-:S11]  /*12c0*/  DADD R22, R22, R2 ;  /* 0x0000000016167229 */ /* 0x000fd60000000002 */
.L_x_16:
[----:B------:R-:W-:Y:S05]  /*12d0*/  @!P0 BRA `(.L_x_13) ;  /* 0x00000000009c8947 */ /* 0x000fea0003800000 */
[----:B------:R-:W-:Y:S02]  /*12e0*/  ISETP.NE.AND P0, PT, R30, 0x1, PT ;  /* 0x000000011e00780c */ /* 0x000fe40003f05270 */
[----:B------:R-:W-:-:S04]  /*12f0*/  LOP3.LUT R2, R0, 0x1, RZ, 0xc0, !PT ;  /* 0x0000000100027812 */ /* 0x000fc800078ec0ff */
[----:B------:R-:W-:-:S07]  /*1300*/  ISETP.NE.U32.AND P1, PT, R2, 0x1, PT ;  /* 0x000000010200780c */ /* 0x000fce0003f25070 */
[----:B------:R-:W-:Y:S06]  /*1310*/  @!P0 BRA `(.L_x_17) ;  /* 0x0000000000588947 */ /* 0x000fec0003800000 */
[C---:B------:R-:W-:Y:S01]  /*1320*/  IADD3 R5, PT, PT, R37.reuse, 0x1, RZ ;  /* 0x0000000125057810 */ /* 0x040fe20007ffe0ff */
[--C-:B------:R-:W-:Y:S01]  /*1330*/  IMAD.WIDE.U32 R2, R37, 0x4, R20.reuse ;  /* 0x0000000425027825 */ /* 0x100fe200078e0014 */
[----:B------:R-:W0:Y:S02]  /*1340*/  LDC.64 R6, c[0x0][0x380] ;  /* 0x0000e000ff067b82 */ /* 0x000e240000000a00 */
[-C--:B------:R-:W-:Y:S01]  /*1350*/  ISETP.NE.AND P0, PT, R5, R0.reuse, PT ;  /* 0x000000000500720c */ /* 0x080fe20003f05270 */
[----:B------:R-:W-:Y:S01]  /*1360*/  VIADD R37, R37, 0x2 ;  /* 0x0000000225257836 */ /* 0x000fe20000000000 */
[----:B------:R-:W2:Y:S02]  /*1370*/  LDG.E R25, desc[UR6][R2.64] ;  /* 0x0000000602197981 */ /* 0x000ea4000c1e1900 */
[----:B------:R-:W-:Y:S02]  /*1380*/  SEL R5, R5, RZ, P0 ;  /* 0x000000ff05057207 */ /* 0x000fe40000000000 */
[----:B------:R-:W-:Y:S01]  /*1390*/  ISETP.NE.AND P0, PT, R37, R0, PT ;  /* 0x000000002500720c */ /* 0x000fe20003f05270 */
[----:B------:R-:W3:Y:S02]  /*13a0*/  LDG.E R31, desc[UR6][R2.64+0x4] ;  /* 0x00000406021f7981 */ /* 0x000ee4000c1e1900 */
[----:B------:R-:W-:Y:S01]  /*13b0*/  IMAD.WIDE.U32 R4, R5, 0x4, R20 ;  /* 0x0000000405047825 */ /* 0x000fe200078e0014 */
[----:B------:R-:W-:-:S05]  /*13c0*/  SEL R29, R37, RZ, P0 ;  /* 0x000000ff251d7207 */ /* 0x000fca0000000000 */
[----:B------:R-:W2:Y:S01]  /*13d0*/  LDG.E R4, desc[UR6][R4.64] ;  /* 0x0000000604047981 */ /* 0x000ea2000c1e1900 */
[----:B------:R-:W-:-:S06]  /*13e0*/  IMAD.WIDE.U32 R28, R29, 0x4, R20 ;  /* 0x000000041d1c7825 */ /* 0x000fcc00078e0014 */
[----:B------:R-:W3:Y:S01]  /*13f0*/  LDG.E R28, desc[UR6][R28.64] ;  /* 0x000000061c1c7981 */ /* 0x000ee2000c1e1900 */
[----:B--2---:R-:W-:-:S04]  /*1400*/  IMAD R25, R25, R0, R4 ;  /* 0x0000000019197224 */ /* 0x004fc800078e0204 */
[----:B0-----:R-:W-:-:S04]  /*1410*/  IMAD.WIDE R24, R25, 0x8, R6 ;  /* 0x0000000819187825 */ /* 0x001fc800078e0206 */
[----:B---3--:R-:W-:Y:S02]  /*1420*/  IMAD R31, R31, R0, R28 ;  /* 0x000000001f1f7224 */ /* 0x008fe400078e021c */
[----:B------:R-:W2:Y:S02]  /*1430*/  LDG.E.64.CONSTANT R24, desc[UR6][R24.64] ;  /* 0x0000000618187981 */ /* 0x000ea4000c1e9b00 */
[----:B------:R-:W-:-:S06]  /*1440*/  IMAD.WIDE R6, R31, 0x8, R6 ;  /* 0x000000081f067825 */ /* 0x000fcc00078e0206 */
[----:B------:R-:W3:Y:S01]  /*1450*/  LDG.E.64.CONSTANT R6, desc[UR6][R6.64] ;  /* 0x0000000606067981 */ /* 0x000ee2000c1e9b00 */
[----:B--2---:R-:W-:-:S08]  /*1460*/  DADD R22, R22, R24 ;  /* 0x0000000016167229 */ /* 0x004fd00000000018 */
[----:B---3--:R-:W-:-:S11]  /*1470*/  DADD R22, R22, R6 ;  /* 0x0000000016167229 */ /* 0x008fd60000000006 */
.L_x_17:
[----:B------:R-:W-:Y:S05]  /*1480*/  @P1 BRA `(.L_x_13) ;  /* 0x0000000000301947 */ /* 0x000fea0003800000 */
[----:B------:R-:W-:Y:S01]  /*1490*/  VIADD R3, R37, 0x1 ;  /* 0x0000000125037836 */ /* 0x000fe20000000000 */
[----:B------:R-:W0:Y:S04]  /*14a0*/  LDC.64 R6, c[0x0][0x380] ;  /* 0x0000e000ff067b82 */ /* 0x000e280000000a00 */
[----:B------:R-:W-:-:S04]  /*14b0*/  ISETP.NE.AND P0, PT, R3, R0, PT ;  /* 0x000000000300720c */ /* 0x000fc80003f05270 */
[----:B------:R-:W-:Y:S01]  /*14c0*/  SEL R5, R3, RZ, P0 ;  /* 0x000000ff03057207 */ /* 0x000fe20000000000 */
[----:B------:R-:W-:-:S04]  /*14d0*/  IMAD.WIDE.U32 R2, R37, 0x4, R20 ;  /* 0x0000000425027825 */ /* 0x000fc800078e0014 */
[----:B------:R-:W-:Y:S02]  /*14e0*/  IMAD.WIDE.U32 R4, R5, 0x4, R20 ;  /* 0x0000000405047825 */ /* 0x000fe400078e0014 */
[----:B------:R-:W2:Y:S04]  /*14f0*/  LDG.E R3, desc[UR6][R2.64] ;  /* 0x0000000602037981 */ /* 0x000ea8000c1e1900 */
[----:B------:R-:W2:Y:S02]  /*1500*/  LDG.E R4, desc[UR6][R4.64] ;  /* 0x0000000604047981 */ /* 0x000ea4000c1e1900 */
[----:B--2---:R-:W-:-:S04]  /*1510*/  IMAD R25, R3, R0, R4 ;  /* 0x0000000003197224 */ /* 0x004fc800078e0204 */
[----:B0-----:R-:W-:-:S06]  /*1520*/  IMAD.WIDE R6, R25, 0x8, R6 ;  /* 0x0000000819067825 */ /* 0x001fcc00078e0206 */
[----:B------:R-:W2:Y:S02]  /*1530*/  LDG.E.64.CONSTANT R6, desc[UR6][R6.64] ;  /* 0x0000000606067981 */ /* 0x000ea4000c1e9b00 */
[----:B--2---:R-:W-:-:S11]  /*1540*/  DADD R22, R22, R6 ;  /* 0x0000000016167229 */ /* 0x004fd60000000006 */
.L_x_13:
[----:B------:R-:W0:Y:S01]  /*1550*/  LDC.64 R4, c[0x0][0x390] ;  /* 0x0000e400ff047b82 */ /* 0x000e220000000a00 */
[----:B------:R-:W1:Y:S01]  /*1560*/  LDCU.64 UR4, c[0x0][0x398] ;  /* 0x00007300ff0477ac */ /* 0x000e620008000a00 */
[----:B------:R-:W-:Y:S01]  /*1570*/  IMAD.MOV.U32 R2, RZ, RZ, -0x26284245 ;  /* 0xd9d7bdbbff027424 */ /* 0x000fe200078e00ff */
[----:B------:R-:W-:-:S06]  /*1580*/  MOV R3, 0x3ddb7cdf ;  /* 0x3ddb7cdf00037802 */ /* 0x000fcc0000000f00 */
[----:B-1----:R-:W-:Y:S01]  /*1590*/  DSETP.LT.AND P0, PT, R2, UR4, PT ;  /* 0x0000000402007e2a */ /* 0x002fe2000bf01000 */
[----:B0-----:R-:W-:-:S05]  /*15a0*/  ISETP.LT.U32.AND P1, PT, R4, 0x1, PT ;  /* 0x000000010400780c */ /* 0x001fca0003f21070 */
[----:B------:R-:W-:-:S13]  /*15b0*/  ISETP.LT.OR.EX P0, PT, R5, RZ, !P0, P1 ;  /* 0x000000ff0500720c */ /* 0x000fda0004701710 */
[----:B------:R-:W-:Y:S05]  /*15c0*/  @P0 BRA `(.L_x_18) ;  /* 0x0000001000400947 */ /* 0x000fea0003800000 */
[----:B------:R-:W-:Y:S01]  /*15d0*/  BSSY.RECONVERGENT B2, `(.L_x_18) ;  /* 0x000010f000027945 */ /* 0x000fe20003800200 */
[----:B------:R-:W-:Y:S01]  /*15e0*/  CS2R R6, SRZ ;  /* 0x0000000000067805 */ /* 0x000fe2000001ff00 */
[----:B------:R-:W-:Y:S02]  /*15f0*/  IMAD.MOV.U32 R24, RZ, RZ, R22 ;  /* 0x000000ffff187224 */ /* 0x000fe400078e0016 */
[----:B------:R-:W-:-:S07]  /*1600*/  IMAD.MOV.U32 R25, RZ, RZ, R23 ;  /* 0x000000ffff197224 */ /* 0x000fce00078e0017 */
.L_x_32:
[----:B------:R-:W0:Y:S01]  /*1610*/  LDC R0, c[0x0][0x388] ;  /* 0x0000e200ff007b82 */ /* 0x000e220000000800 */
[----:B-----5:R-:W-:Y:S01]  /*1620*/  SHF.R.U32.HI R2, RZ, 0x2, R15 ;  /* 0x00000002ff027819 */ /* 0x020fe2000001160f */
[----:B------:R-:W-:Y:S01]  /*1630*/  BSSY.RECONVERGENT B1, `(.L_x_19) ;  /* 0x00000ff000017945 */ /* 0x000fe20003800200 */
[----:B------:R-:W-:Y:S02]  /*1640*/  SHF.L.U32 R4, R17, 0x4, RZ ;  /* 0x0000000411047819 */ /* 0x000fe400000006ff */
[----:B------:R-:W-:Y:S02]  /*1650*/  LOP3.LUT R2, R2, R15, RZ, 0x3c, !PT ;  /* 0x0000000f02027212 */ /* 0x000fe400078e3cff */
[----:B------:R-:W-:-:S03]  /*1660*/  SHF.R.U32.HI R15, RZ, 0x2, R26 ;  /* 0x00000002ff0f7819 */ /* 0x000fc6000001161a */
[----:B------:R-:W-:Y:S01]  /*1670*/  IMAD.SHL.U32 R5, R2, 0x2, RZ ;  /* 0x0000000202057824 */ /* 0x000fe200078e00ff */
[----:B------:R-:W-:Y:S02]  /*1680*/  LOP3.LUT R15, R15, R26, RZ, 0x3c, !PT ;  /* 0x0000001a0f0f7212 */ /* 0x000fe400078e3cff */
[----:B------:R-:W-:Y:S02]  /*1690*/  MOV R26, R16 ;  /* 0x00000010001a7202 */ /* 0x000fe40000000f00 */
[----:B------:R-:W-:Y:S01]  /*16a0*/  LOP3.LUT R5, R17, R4, R5, 0x96, !PT ;  /* 0x0000000411057212 */ /* 0x000fe200078e9605 */
[----:B------:R-:W-:-:S03]  /*16b0*/  IMAD.SHL.U32 R4, R15, 0x2, RZ ;  /* 0x000000020f047824 */ /* 0x000fc600078e00ff */
[----:B------:R-:W-:Y:S01]  /*16c0*/  LOP3.LUT R29, R5, R2, RZ, 0x3c, !PT ;  /* 0x00000002051d7212 */ /* 0x000fe200078e3cff */
[----:B------:R-:W-:-:S03]  /*16d0*/  IMAD.MOV.U32 R5, RZ, RZ, R14 ;  /* 0x000000ffff057224 */ /* 0x000fc600078e000e */
[----:B------:R-:W-:Y:S01]  /*16e0*/  SHF.L.U32 R2, R29, 0x4, RZ ;  /* 0x000000041d027819 */ /* 0x000fe200000006ff */
[----:B0-----:R-:W0:Y:S01]  /*16f0*/  I2F.U32.RP R28, R0 ;  /* 0x00000000001c7306 */ /* 0x001e220000209000 */
[--C-:B------:R-:W-:Y:S02]  /*1700*/  IMAD.MOV.U32 R16, RZ, RZ, R29.reuse ;  /* 0x000000ffff107224 */ /* 0x100fe400078e001d */
[----:B------:R-:W-:Y:S02]  /*1710*/  LOP3.LUT R2, R15, R4, R2, 0x96, !PT ;  /* 0x000000040f027212 */ /* 0x000fe400078e9602 */
[C---:B------:R-:W-:Y:S01]  /*1720*/  IADD3 R15, PT, PT, R14.reuse, 0x587c5, R29 ;  /* 0x000587c50e0f7810 */ /* 0x040fe20007ffe01d */
[----:B------:R-:W-:Y:S02]  /*1730*/  VIADD R14, R14, 0xb0f8a ;  /* 0x000b0f8a0e0e7836 */ /* 0x000fe40000000000 */
[----:B0-----:R-:W0:Y:S02]  /*1740*/  MUFU.RCP R28, R28 ;  /* 0x0000001c001c7308 */ /* 0x001e240000001000 */
[----:B0-----:R-:W-:-:S02]  /*1750*/  VIADD R3, R28, 0xffffffe ;  /* 0x0ffffffe1c037836 */ /* 0x001fc40000000000 */
[----:B------:R-:W-:Y:S01]  /*1760*/  IMAD.MOV.U32 R28, RZ, RZ, R17 ;  /* 0x000000ffff1c7224 */ /* 0x000fe200078e0011 */
[----:B------:R-:W-:Y:S02]  /*1770*/  LOP3.LUT R17, R2, R29, RZ, 0x3c, !PT ;  /* 0x0000001d02117212 */ /* 0x000fe400078e3cff */
[----:B------:R-:W-:Y:S01]  /*1780*/  MOV R2, RZ ;  /* 0x000000ff00027202 */ /* 0x000fe20000000f00 */
[----:B------:R-:W0:Y:S02]  /*1790*/  F2I.FTZ.U32.TRUNC.NTZ R3, R3 ;  /* 0x0000000300037305 */ /* 0x000e24000021f000 */
[----:B0-----:R-:W-:-:S04]  /*17a0*/  IMAD.MOV R31, RZ, RZ, -R3 ;  /* 0x000000ffff1f7224 */ /* 0x001fc800078e0a03 */
[----:B------:R-:W-:-:S04]  /*17b0*/  IMAD R31, R31, R0, RZ ;  /* 0x000000001f1f7224 */ /* 0x000fc800078e02ff */
[----:B------:R-:W-:-:S04]  /*17c0*/  IMAD.HI.U32 R2, R3, R31, R2 ;  /* 0x0000001f03027227 */ /* 0x000fc800078e0002 */
[----:B------:R-:W-:Y:S02]  /*17d0*/  IMAD.IADD R31, R17, 0x1, R14 ;  /* 0x00000001111f7824 */ /* 0x000fe400078e020e */
[----:B------:R-:W-:-:S04]  /*17e0*/  IMAD.HI.U32 R3, R2, R15, RZ ;  /* 0x0000000f02037227 */ /* 0x000fc800078e00ff */
[----:B------:R-:W-:-:S04]  /*17f0*/  IMAD.HI.U32 R2, R2, R31, RZ ;  /* 0x0000001f02027227 */ /* 0x000fc800078e00ff */
[----:B------:R-:W-:Y:S02]  /*1800*/  IMAD.MOV R2, RZ, RZ, -R2 ;  /* 0x000000ffff027224 */ /* 0x000fe400078e0a02 */
[----:B------:R-:W-:Y:S02]  /*1810*/  IMAD.MOV R3, RZ, RZ, -R3 ;  /* 0x000000ffff037224 */ /* 0x000fe400078e0a03 */
[C---:B------:R-:W-:Y:S02]  /*1820*/  IMAD R31, R0.reuse, R2, R31 ;  /* 0x00000002001f7224 */ /* 0x040fe400078e021f */
[----:B------:R-:W-:Y:S01]  /*1830*/  IMAD R15, R0, R3, R15 ;  /* 0x00000003000f7224 */ /* 0x000fe200078e020f */
[-C--:B------:R-:W-:Y:S02]  /*1840*/  LOP3.LUT R3, RZ, R0.reuse, RZ, 0x33, !PT ;  /* 0x00000000ff037212 */ /* 0x080fe400078e33ff */
[-C--:B------:R-:W-:Y:S02]  /*1850*/  ISETP.GE.U32.AND P1, PT, R31, R0.reuse, PT ;  /* 0x000000001f00720c */ /* 0x080fe40003f26070 */
[----:B------:R-:W-:-:S11]  /*1860*/  ISETP.GE.U32.AND P0, PT, R15, R0, PT ;  /* 0x000000000f00720c */ /* 0x000fd60003f06070 */
[----:B------:R-:W-:Y:S01]  /*1870*/  @P1 IMAD.IADD R31, R31, 0x1, -R0 ;  /* 0x000000011f1f1824 */ /* 0x000fe200078e0a00 */
[----:B------:R-:W-:Y:S02]  /*1880*/  ISETP.NE.U32.AND P1, PT, R0, RZ, PT ;  /* 0x000000ff0000720c */ /* 0x000fe40003f25070 */
[-C--:B------:R-:W-:Y:S02]  /*1890*/  @P0 IADD3 R15, PT, PT, R15, -R0.reuse, RZ ;  /* 0x800000000f0f0210 */ /* 0x080fe40007ffe0ff */
[-C--:B------:R-:W-:Y:S02]  /*18a0*/  ISETP.GE.U32.AND P2, PT, R31, R0.reuse, PT ;  /* 0x000000001f00720c */ /* 0x080fe40003f46070 */
[----:B------:R-:W-:-:S11]  /*18b0*/  ISETP.GE.U32.AND P0, PT, R15, R0, PT ;  /* 0x000000000f00720c */ /* 0x000fd60003f06070 */
[--C-:B------:R-:W-:Y:S02]  /*18c0*/  @P2 IMAD.IADD R31, R31, 0x1, -R0.reuse ;  /* 0x000000011f1f2824 */ /* 0x100fe400078e0a00 */
[----:B------:R-:W-:-:S03]  /*18d0*/  @P0 IMAD.IADD R15, R15, 0x1, -R0 ;  /* 0x000000010f0f0824 */ /* 0x000fc600078e0a00 */
[C---:B------:R-:W-:Y:S02]  /*18e0*/  SEL R31, R3.reuse, R31, !P1 ;  /* 0x0000001f031f7207 */ /* 0x040fe40004800000 */
[----:B------:R-:W-:Y:S01]  /*18f0*/  SEL R2, R3, R15, !P1 ;  /* 0x0000000f03027207 */ /* 0x000fe20004800000 */
[----:B------:R-:W-:Y:S02]  /*1900*/  IMAD.MOV.U32 R15, RZ, RZ, R27 ;  /* 0x000000ffff0f7224 */ /* 0x000fe400078e001b */
[----:B------:R-:W-:Y:S01]  /*1910*/  IMAD.MOV.U32 R27, RZ, RZ, R28 ;  /* 0x000000ffff1b7224 */ /* 0x000fe200078e001c */
[----:B------:R-:W-:-:S13]  /*1920*/  ISETP.NE.AND P0, PT, R2, R31, PT ;  /* 0x0000001f0200720c */ /* 0x000fda0003f05270 */
[----:B------:R-:W-:Y:S05]  /*1930*/  @!P0 BRA `(.L_x_20) ;  /* 0x0000000c00388947 */ /* 0x000fea0003800000 */
[CC--:B------:R-:W-:Y:S01]  /*1940*/  VIMNMX R43, PT, PT, R2.reuse, R31.reuse, PT ;  /* 0x0000001f022b7248 */ /* 0x0c0fe20003fe0100 */
[----:B------:R-:W-:Y:S01]  /*1950*/  IMAD.MOV.U32 R30, RZ, RZ, R26 ;  /* 0x000000ffff1e7224 */ /* 0x000fe200078e001a */
[----:B------:R-:W-:Y:S01]  /*1960*/  VIMNMX R2, PT, PT, R2, R31, !PT ;  /* 0x0000001f02027248 */ /* 0x000fe20007fe0100 */
[----:B------:R-:W-:-:S03]  /*1970*/  IMAD.MOV.U32 R4, RZ, RZ, R28 ;  /* 0x000000ffff047224 */ /* 0x000fc600078e001c */
[----:B------:R-:W-:Y:S02]  /*1980*/  IADD3 R27, PT, PT, -R43, R2, RZ ;  /* 0x000000022b1b7210 */ /* 0x000fe40007ffe1ff */
[----:B------:R-:W-:Y:S02]  /*1990*/  MOV R26, R30 ;  /* 0x0000001e001a7202 */ /* 0x000fe40000000f00 */
[----:B------:R-:W-:Y:S01]  /*19a0*/  ISETP.GE.AND P0, PT, R27, 0x2, PT ;  /* 0x000000021b00780c */ /* 0x000fe20003f06270 */
[----:B------:R-:W-:-:S12]  /*19b0*/  IMAD.MOV.U32 R27, RZ, RZ, R4 ;  /* 0x000000ffff1b7224 */ /* 0x000fd800078e0004 */
[----:B------:R-:W-:Y:S05]  /*19c0*/  @!P0 BRA `(.L_x_20) ;  /* 0x0000000c00148947 */ /* 0x000fea0003800000 */
[----:B------:R-:W-:Y:S01]  /*19d0*/  VIADD R27, R0, 0xffffffff ;  /* 0xffffffff001b7836 */ /* 0x000fe20000000000 */
[----:B------:R-:W-:Y:S01]  /*19e0*/  ISETP.EQ.AND P1, PT, R43, RZ, PT ;  /* 0x000000ff2b00720c */ /* 0x000fe20003f22270 */
[----:B------:R-:W-:-:S03]  /*19f0*/  IMAD.MOV.U32 R26, RZ, RZ, R30 ;  /* 0x000000ffff1a7224 */ /* 0x000fc600078e001e */
[----:B------:R-:W-:Y:S01]  /*1a00*/  ISETP.NE.AND P0, PT, R2, R27, PT ;  /* 0x0000001b0200720c */ /* 0x000fe20003f05270 */
[----:B------:R-:W-:-:S12]  /*1a10*/  IMAD.MOV.U32 R27, RZ, RZ, R4 ;  /* 0x000000ffff1b7224 */ /* 0x000fd800078e0004 */
[----:B------:R-:W-:Y:S05]  /*1a20*/  @!P0 BRA P1, `(.L_x_20) ;  /* 0x0000000800fc8947 */ /* 0x000fea0000800000 */
[----:B------:R-:W-:Y:S01]  /*1a30*/  IABS R29, R0 ;  /* 0x00000000001d7213 */ /* 0x000fe20000000000 */
[C---:B------:R-:W-:Y:S02]  /*1a40*/  VIADD R28, R2.reuse, 0x1 ;  /* 0x00000001021c7836 */ /* 0x040fe40000000000 */
[----:B------:R-:W-:Y:S01]  /*1a50*/  IMAD.WIDE R38, R2, 0x4, R20 ;  /* 0x0000000402267825 */ /* 0x000fe200078e0214 */
[----:B------:R-:W0:Y:S02]  /*1a60*/  I2F.RP R31, R29 ;  /* 0x0000001d001f7306 */ /* 0x000e240000209400 */
[----:B------:R-:W-:Y:S02]  /*1a70*/  IABS R36, R28 ;  /* 0x0000001c00247213 */ /* 0x000fe40000000000 */
[----:B------:R-:W-:Y:S01]  /*1a80*/  ISETP.GE.AND P1, PT, R28, RZ, PT ;  /* 0x000000ff1c00720c */ /* 0x000fe20003f26270 */
[----:B------:R-:W2:Y:S03]  /*1a90*/  LDG.E R39, desc[UR6][R38.64] ;  /* 0x0000000626277981 */ /* 0x000ea6000c1e1900 */
[----:B0-----:R-:W0:Y:S02]  /*1aa0*/  MUFU.RCP R31, R31 ;  /* 0x0000001f001f7308 */ /* 0x001e240000001000 */
[----:B0-----:R-:W-:-:S06]  /*1ab0*/  IADD3 R32, PT, PT, R31, 0xffffffe, RZ ;  /* 0x0ffffffe1f207810 */ /* 0x001fcc0007ffe0ff */
[----:B------:R-:W0:Y:S02]  /*1ac0*/  F2I.FTZ.U32.TRUNC.NTZ R27, R32 ;  /* 0x00000020001b7305 */ /* 0x000e24000021f000 */
[----:B0-----:R-:W-:-:S04]  /*1ad0*/  IMAD.MOV R26, RZ, RZ, -R27 ;  /* 0x000000ffff1a7224 */ /* 0x001fc800078e0a1b */
[----:B------:R-:W-:Y:S02]  /*1ae0*/  IMAD R33, R26, R29, RZ ;  /* 0x0000001d1a217224 */ /* 0x000fe400078e02ff */
[----:B------:R-:W-:-:S04]  /*1af0*/  IMAD.MOV.U32 R26, RZ, RZ, RZ ;  /* 0x000000ffff1a7224 */ /* 0x000fc800078e00ff */
[----:B------:R-:W-:Y:S01]  /*1b00*/  IMAD.HI.U32 R26, R27, R33, R26 ;  /* 0x000000211b1a7227 */ /* 0x000fe200078e001a */
[----:B------:R-:W-:-:S03]  /*1b10*/  MOV R27, R36 ;  /* 0x00000024001b7202 */ /* 0x000fc60000000f00 */
[----:B------:R-:W-:-:S04]  /*1b20*/  IMAD.WIDE R36, R43, 0x4, R20 ;  /* 0x000000042b247825 */ /* 0x000fc800078e0214 */
[----:B------:R-:W-:Y:S01]  /*1b30*/  IMAD.HI.U32 R26, R26, R27, RZ ;  /* 0x0000001b1a1a7227 */ /* 0x000fe200078e00ff */
[----:B------:R-:W3:Y:S03]  /*1b40*/  LDG.E R31, desc[UR6][R36.64+0x4] ;  /* 0x00000406241f7981 */ /* 0x000ee6000c1e1900 */
[----:B------:R-:W-:-:S04]  /*1b50*/  IMAD.MOV R26, RZ, RZ, -R26 ;  /* 0x000000ffff1a7224 */ /* 0x000fc800078e0a1a */
[----:B------:R-:W-:-:S05]  /*1b60*/  IMAD R26, R29, R26, R27 ;  /* 0x0000001a1d1a7224 */ /* 0x000fca00078e021b */
[----:B------:R-:W-:-:S13]  /*1b70*/  ISETP.GT.U32.AND P0, PT, R29, R26, PT ;  /* 0x0000001a1d00720c */ /* 0x000fda0003f04070 */
[----:B------:R-:W-:-:S05]  /*1b80*/  @!P0 IMAD.IADD R26, R26, 0x1, -R29 ;  /* 0x000000011a1a8824 */ /* 0x000fca00078e0a1d */
[----:B------:R-:W-:-:S13]  /*1b90*/  ISETP.GT.U32.AND P0, PT, R29, R26, PT ;  /* 0x0000001a1d00720c */ /* 0x000fda0003f04070 */
[----:B------:R-:W-:Y:S01]  /*1ba0*/  @!P0 IMAD.IADD R26, R26, 0x1, -R29 ;  /* 0x000000011a1a8824 */ /* 0x000fe200078e0a1d */
[----:B------:R-:W-:-:S04]  /*1bb0*/  ISETP.NE.AND P0, PT, R0, RZ, PT ;  /* 0x000000ff0000720c */ /* 0x000fc80003f05270 */
[----:B------:R-:W-:-:S04]  /*1bc0*/  @!P1 IADD3 R26, PT, PT, -R26, RZ, RZ ;  /* 0x000000ff1a1a9210 */ /* 0x000fc80007ffe1ff */
[----:B------:R-:W-:Y:S02]  /*1bd0*/  SEL R41, R3, R26, !P0 ;  /* 0x0000001a03297207 */ /* 0x000fe40004000000 */
[----:B------:R-:W2:Y:S01]  /*1be0*/  LDG.E R3, desc[UR6][R36.64] ;  /* 0x0000000624037981 */ /* 0x000ea2000c1e1900 */
[----:B------:R-:W0:Y:S02]  /*1bf0*/  LDC.64 R26, c[0x0][0x380] ;  /* 0x0000e000ff1a7b82 */ /* 0x000e240000000a00 */
[----:B------:R-:W-:-:S06]  /*1c00*/  IMAD.WIDE R40, R41, 0x4, R20 ;  /* 0x0000000429287825 */ /* 0x000fcc00078e0214 */
[----:B------:R-:W3:Y:S01]  /*1c10*/  LDG.E R41, desc[UR6][R40.64] ;  /* 0x0000000628297981 */ /* 0x000ee2000c1e1900 */
[----:B--2---:R-:W-:-:S04]  /*1c20*/  IMAD R29, R3, R0, R39 ;  /* 0x00000000031d7224 */ /* 0x004fc800078e0227 */
[----:B0-----:R-:W-:-:S04]  /*1c30*/  IMAD.WIDE R28, R29, 0x8, R26 ;  /* 0x000000081d1c7825 */ /* 0x001fc800078e021a */
[----:B---3--:R-:W-:Y:S02]  /*1c40*/  IMAD R33, R31, R0, R41 ;  /* 0x000000001f217224 */ /* 0x008fe400078e0229 */
[----:B------:R-:W2:Y:S02]  /*1c50*/  LDG.E.64.CONSTANT R28, desc[UR6][R28.64] ;  /* 0x000000061c1c7981 */ /* 0x000ea4000c1e9b00 */
[----:B------:R-:W-:-:S04]  /*1c60*/  IMAD.WIDE R32, R33, 0x8, R26 ;  /* 0x0000000821207825 */ /* 0x000fc800078e021a */
[----:B------:R-:W-:Y:S02]  /*1c70*/  IMAD R3, R3, R0, R31 ;  /* 0x0000000003037224 */ /* 0x000fe400078e021f */
[----:B------:R-:W2:Y:S02]  /*1c80*/  LDG.E.64.CONSTANT R32, desc[UR6][R32.64] ;  /* 0x0000000620207981 */ /* 0x000ea4000c1e9b00 */
[----:B------:R-:W-:-:S04]  /*1c90*/  IMAD.WIDE R36, R3, 0x8, R26 ;  /* 0x0000000803247825 */ /* 0x000fc800078e021a */
[----:B------:R-:W-:Y:S02]  /*1ca0*/  IMAD R39, R39, R0, R41 ;  /* 0x0000000027277224 */ /* 0x000fe400078e0229 */
[----:B------:R-:W3:Y:S02]  /*1cb0*/  LDG.E.64.CONSTANT R36, desc[UR6][R36.64] ;  /* 0x0000000624247981 */ /* 0x000ee4000c1e9b00 */
[----:B------:R-:W-:-:S06]  /*1cc0*/  IMAD.WIDE R38, R39, 0x8, R26 ;  /* 0x0000000827267825 */ /* 0x000fcc00078e021a */
[----:B------:R-:W4:Y:S01]  /*1cd0*/  LDG.E.64.CONSTANT R38, desc[UR6][R38.64] ;  /* 0x0000000626267981 */ /* 0x000f22000c1e9b00 */
[----:B------:R-:W-:Y:S04]  /*1ce0*/  BSSY.RECONVERGENT B0, `(.L_x_21) ;  /* 0x000008c000007945 */ /* 0x000fe80003800200 */
[----:B------:R-:W-:Y:S01]  /*1cf0*/  BSSY.RELIABLE B3, `(.L_x_22) ;  /* 0x0000074000037945 */ /* 0x000fe20003800100 */
[----:B------:R-:W-:Y:S02]  /*1d00*/  VIADD R43, R43, 0x1 ;  /* 0x000000012b2b7836 */ /* 0x000fe40000000000 */
[----:B------:R-:W-:Y:S02]  /*1d10*/  IMAD.MOV.U32 R3, RZ, RZ, R17 ;  /* 0x000000ffff037224 */ /* 0x000fe400078e0011 */
[----:B------:R-:W-:Y:S01]  /*1d20*/  IMAD.MOV.U32 R0, RZ, RZ, R16 ;  /* 0x000000ffff007224 */ /* 0x000fe200078e0010 */
[----:B--2---:R-:W-:-:S08]  /*1d30*/  DADD R26, R28, R32 ;  /* 0x000000001c1a7229 */ /* 0x004fd00000000020 */
[----:B---3--:R-:W-:-:S08]  /*1d40*/  DADD R26, R26, -R36 ;  /* 0x000000001a1a7229 */ /* 0x008fd00000000824 */
[----:B----4-:R-:W-:-:S08]  /*1d50*/  DADD R26, R26, -R38 ;  /* 0x000000001a1a7229 */ /* 0x010fd00000000826 */
[----:B------:R-:W-:Y:S01]  /*1d60*/  DSETP.GEU.AND P0, PT, R26, RZ, PT ;  /* 0x000000ff1a00722a */ /* 0x000fe20003f0e000 */
[----:B------:R-:W-:-:S13]  /*1d70*/  MOV R28, R4 ;  /* 0x00000004001c7202 */ /* 0x000fda0000000f00 */
[----:B------:R-:W-:Y:S05]  /*1d80*/  @!P0 BRA `(.L_x_23) ;  /* 0x0000000400a88947 */ /* 0x000fea0003800000 */
[----:B------:R-:W0:Y:S01]  /*1d90*/  MUFU.RCP64H R29, R35 ;  /* 0x00000023001d7308 */ /* 0x000e220000001800 */
[----:B------:R-:W-:Y:S01]  /*1da0*/  IMAD.MOV.U32 R28, RZ, RZ, 0x1 ;  /* 0x00000001ff1c7424 */ /* 0x000fe200078e00ff */
[----:B------:R-:W-:Y:S01]  /*1db0*/  SHF.R.U32.HI R0, RZ, 0x2, R15 ;  /* 0x00000002ff007819 */ /* 0x000fe2000001160f */
[----:B------:R-:W-:Y:S01]  /*1dc0*/  IMAD.SHL.U32 R3, R17, 0x10, RZ ;  /* 0x0000001011037824 */ /* 0x000fe200078e00ff */
[----:B------:R-:W-:Y:S02]  /*1dd0*/  BSSY.RECONVERGENT B4, `(.L_x_24) ;  /* 0x000001b000047945 */ /* 0x000fe40003800200 */
[----:B------:R-:W-:Y:S02]  /*1de0*/  LOP3.LUT R0, R0, R15, RZ, 0x3c, !PT ;  /* 0x0000000f00007212 */ /* 0x000fe400078e3cff */
[----:B------:R-:W-:-:S03]  /*1df0*/  SHF.R.U32.HI R15, RZ, 0x2, R30 ;  /* 0x00000002ff0f7819 */ /* 0x000fc6000001161e */
[----:B------:R-:W-:Y:S01]  /*1e00*/  IMAD.SHL.U32 R14, R0, 0x2, RZ ;  /* 0x00000002000e7824 */ /* 0x000fe200078e00ff */
[----:B------:R-:W-:-:S04]  /*1e10*/  LOP3.LUT R15, R15, R30, RZ, 0x3c, !PT ;  /* 0x0000001e0f0f7212 */ /* 0x000fc800078e3cff */
[----:B------:R-:W-:Y:S01]  /*1e20*/  LOP3.LUT R0, R0, R14, R3, 0x96, !PT ;  /* 0x0000000e00007212 */ /* 0x000fe200078e9603 */
[----:B0-----:R-:W-:Y:S01]  /*1e30*/  DFMA R32, -R34, R28, 1 ;  /* 0x3ff000002220742b */ /* 0x001fe2000000011c */
[----:B------:R-:W-:Y:S02]  /*1e40*/  SHF.L.U32 R3, R15, 0x1, RZ ;  /* 0x000000010f037819 */ /* 0x000fe400000006ff */
[----:B------:R-:W-:-:S05]  /*1e50*/  LOP3.LUT R0, R0, R17, RZ, 0x3c, !PT ;  /* 0x0000001100007212 */ /* 0x000fca00078e3cff */
[----:B------:R-:W-:Y:S01]  /*1e60*/  DFMA R32, R32, R32, R32 ;  /* 0x000000202020722b */ /* 0x000fe20000000020 */
[----:B------:R-:W-:-:S05]  /*1e70*/  IMAD.SHL.U32 R14, R0, 0x10, RZ ;  /* 0x00000010000e7824 */ /* 0x000fca00078e00ff */
[----:B------:R-:W-:Y:S01]  /*1e80*/  LOP3.LUT R3, R15, R3, R14, 0x96, !PT ;  /* 0x000000030f037212 */ /* 0x000fe200078e960e */
[----:B------:R-:W-:Y:S01]  /*1e90*/  VIADD R14, R5, 0x161f14 ;  /* 0x00161f14050e7836 */ /* 0x000fe20000000000 */
[----:B------:R-:W-:Y:S02]  /*1ea0*/  DFMA R32, R28, R32, R28 ;  /* 0x000000201c20722b */ /* 0x000fe4000000001c */
[----:B------:R-:W-:-:S06]  /*1eb0*/  LOP3.LUT R3, R3, R0, RZ, 0x3c, !PT ;  /* 0x0000000003037212 */ /* 0x000fcc00078e3cff */
[----:B------:R-:W-:-:S08]  /*1ec0*/  DFMA R28, -R34, R32, 1 ;  /* 0x3ff00000221c742b */ /* 0x000fd00000000120 */
[----:B------:R-:W-:-:S08]  /*1ed0*/  DFMA R28, R32, R28, R32 ;  /* 0x0000001c201c722b */ /* 0x000fd00000000020 */
[----:B------:R-:W-:-:S08]  /*1ee0*/  DMUL R32, R26, -R28 ;  /* 0x8000001c1a207228 */ /* 0x000fd00000000000 */
[----:B------:R-:W-:-:S08]  /*1ef0*/  DFMA R36, -R34, R32, -R26 ;  /* 0x000000202224722b */ /* 0x000fd0000000091a */
[----:B------:R-:W-:Y:S02]  /*1f00*/  DFMA R28, R28, R36, R32 ;  /* 0x000000241c1c722b */ /* 0x000fe40000000020 */
[----:B------:R-:W-:-:S08]  /*1f10*/  DADD R32, -RZ, -R26 ;  /* 0x00000000ff207229 */ /* 0x000fd0000000091a */
[----:B------:R-:W-:Y:S02]  /*1f20*/  FFMA R30, RZ, R35, R29 ;  /* 0x00000023ff1e7223 */ /* 0x000fe4000000001d */
[----:B------:R-:W-:-:S03]  /*1f30*/  FSETP.GEU.AND P1, PT, |R33|, 6.5827683646048100446e-37, PT ;  /* 0x036000002100780b */ /* 0x000fc60003f2e200 */
[----:B------:R-:W-:-:S13]  /*1f40*/  FSETP.GT.AND P0, PT, |R30|, 1.469367938527859385e-39, PT ;  /* 0x001000001e00780b */ /* 0x000fda0003f04200 */
[----:B------:R-:W-:Y:S05]  /*1f50*/  @P0 BRA P1, `(.L_x_25) ;  /* 0x0000000000080947 */ /* 0x000fea0000800000 */
[----:B------:R-:W-:-:S07]  /*1f60*/  MOV R44, 0x1f80 ;  /* 0x00001f80002c7802 */ /* 0x000fce0000000f00 */
[----:B------:R-:W-:Y:S05]  /*1f70*/  CALL.REL.NOINC `($__internal_0_$__cuda_sm20_div_rn_f64_full) ;  /* 0x0000000400fc7944 */ /* 0x000fea0003c00000 */
.L_x_25:
[----:B------:R-:W-:Y:S05]  /*1f80*/  BSYNC.RECONVERGENT B4 ;  /* 0x0000000000047941 */ /* 0x000fea0003800200 */
.L_x_24:
[----:B------:R-:W-:Y:S01]  /*1f90*/  IMAD.MOV.U32 R30, RZ, RZ, 0x652b82fe ;  /* 0x652b82feff1e7424 */ /* 0x000fe200078e00ff */
[----:B------:R-:W-:Y:S01]  /*1fa0*/  MOV R31, 0x3ff71547 ;  /* 0x3ff71547001f7802 */ /* 0x000fe20000000f00 */
[----:B------:R-:W-:Y:S01]  /*1fb0*/  UMOV UR4, 0xfefa39ef ;  /* 0xfefa39ef00047882 */ /* 0x000fe20000000000 */
[----:B------:R-:W-:Y:S01]  /*1fc0*/  UMOV UR5, 0x3fe62e42 ;  /* 0x3fe62e4200057882 */ /* 0x000fe20000000000 */
[----:B------:R-:W-:Y:S01]  /*1fd0*/  IMAD.IADD R38, R14, 0x1, R3 ;  /* 0x000000010e267824 */ /* 0x000fe200078e0203 */
[----:B------:R-:W-:Y:S01]  /*1fe0*/  IADD3 R41, PT, PT, R5, 0x10974f, R0 ;  /* 0x0010974f05297810 */ /* 0x000fe20007ffe000 */
[----:B------:R-:W-:Y:S01]  /*1ff0*/  BSSY.RECONVERGENT B4, `(.L_x_26) ;  /* 0x000003d000047945 */ /* 0x000fe20003800200 */
[----:B------:R-:W-:Y:S01]  /*2000*/  DFMA R30, R28, R30, 6.75539944105574400000e+15 ;  /* 0x433800001c1e742b */ /* 0x000fe2000000001e */
[----:B------:R-:W-:Y:S01]  /*2010*/  IMAD.WIDE.U32 R38, R38, 0x200000, RZ ;  /* 0x0020000026267825 */ /* 0x000fe200078e00ff */
[----:B------:R-:W-:Y:S02]  /*2020*/  FSETP.GEU.AND P0, PT, |R29|, 4.1917929649353027344, PT ;  /* 0x4086232b1d00780b */ /* 0x000fe40003f0e200 */
[----:B------:R-:W-:-:S04]  /*2030*/  LOP3.LUT R40, R38, R41, RZ, 0x3c, !PT ;  /* 0x0000002926287212 */ /* 0x000fc800078e3cff */
[----:B------:R-:W-:Y:S01]  /*2040*/  DADD R32, R30, -6.75539944105574400000e+15 ;  /* 0xc33800001e207429 */ /* 0x000fe20000000000 */
[----:B------:R-:W-:-:S04]  /*2050*/  MOV R41, R39 ;  /* 0x0000002700297202 */ /* 0x000fc80000000f00 */
[----:B------:R-:W0:Y:S03]  /*2060*/  I2F.F64.U64 R38, R40 ;  /* 0x0000002800267312 */ /* 0x000e260000301800 */
[----:B------:R-:W-:Y:S01]  /*2070*/  DFMA R36, R32, -UR4, R28 ;  /* 0x8000000420247c2b */ /* 0x000fe2000800001c */
[----:B------:R-:W-:Y:S01]  /*2080*/  UMOV UR4, 0x3b39803f ;  /* 0x3b39803f00047882 */ /* 0x000fe20000000000 */
[----:B------:R-:W-:-:S06]  /*2090*/  UMOV UR5, 0x3c7abc9e ;  /* 0x3c7abc9e00057882 */ /* 0x000fcc0000000000 */
[----:B------:R-:W-:Y:S01]  /*20a0*/  DFMA R32, R32, -UR4, R36 ;  /* 0x8000000420207c2b */ /* 0x000fe20008000024 */
[----:B------:R-:W-:Y:S01]  /*20b0*/  UMOV UR4, 0x69ce2bdf ;  /* 0x69ce2bdf00047882 */ /* 0x000fe20000000000 */
[----:B------:R-:W-:Y:S01]  /*20c0*/  IMAD.MOV.U32 R36, RZ, RZ, -0x35dec16 ;  /* 0xfca213eaff247424 */ /* 0x000fe200078e00ff */
[----:B------:R-:W-:Y:S01]  /*20d0*/  UMOV UR5, 0x3e5ade15 ;  /* 0x3e5ade1500057882 */ /* 0x000fe20000000000 */
[----:B------:R-:W-:-:S06]  /*20e0*/  IMAD.MOV.U32 R37, RZ, RZ, 0x3e928af3 ;  /* 0x3e928af3ff257424 */ /* 0x000fcc00078e00ff */
[----:B------:R-:W-:Y:S01]  /*20f0*/  DFMA R36, R32, UR4, R36 ;  /* 0x0000000420247c2b */ /* 0x000fe20008000024 */
[----:B------:R-:W-:Y:S01]  /*2100*/  UMOV UR4, 0x62401315 ;  /* 0x6240131500047882 */ /* 0x000fe20000000000 */
[----:B------:R-:W-:-:S06]  /*2110*/  UMOV UR5, 0x3ec71dee ;  /* 0x3ec71dee00057882 */ /* 0x000fcc0000000000 */
[----:B------:R-:W-:Y:S01]  /*2120*/  DFMA R36, R32, R36, UR4 ;  /* 0x0000000420247e2b */ /* 0x000fe20008000024 */
        /* <DEDUP_REMOVED lines=20> */
[----:B------:R-:W-:-:S08]  /*2270*/  DFMA R36, R32, R36, UR4 ;  /* 0x0000000420247e2b */ /* 0x000fd00008000024 */
[----:B------:R-:W-:-:S08]  /*2280*/  DFMA R36, R32, R36, 1 ;  /* 0x3ff000002024742b */ /* 0x000fd00000000024 */
[----:B------:R-:W-:Y:S01]  /*2290*/  DFMA R36, R32, R36, 1 ;  /* 0x3ff000002024742b */ /* 0x000fe20000000024 */
[----:B------:R-:W-:Y:S02]  /*22a0*/  IMAD.MOV.U32 R32, RZ, RZ, 0x0 ;  /* 0x00000000ff207424 */ /* 0x000fe400078e00ff */
[----:B------:R-:W-:-:S06]  /*22b0*/  IMAD.MOV.U32 R33, RZ, RZ, 0x3ca00000 ;  /* 0x3ca00000ff217424 */ /* 0x000fcc00078e00ff */
[----:B0-----:R-:W-:Y:S01]  /*22c0*/  DFMA R32, R38, R32, 5.5511151231257827021e-17 ;  /* 0x3c9000002620742b */ /* 0x001fe20000000020 */
[----:B------:R-:W-:Y:S01]  /*22d0*/  IMAD R39, R30, 0x100000, R37 ;  /* 0x001000001e277824 */ /* 0x000fe200078e0225 */
[----:B------:R-:W-:Y:S01]  /*22e0*/  MOV R38, R36 ;  /* 0x0000002400267202 */ /* 0x000fe20000000f00 */
[----:B------:R-:W-:Y:S08]  /*22f0*/  @!P0 BRA `(.L_x_27) ;  /* 0x0000000000308947 */ /* 0x000ff00003800000 */
[----:B------:R-:W-:Y:S01]  /*2300*/  FSETP.GEU.AND P1, PT, |R29|, 4.2275390625, PT ;  /* 0x408748001d00780b */ /* 0x000fe20003f2e200 */
[C---:B------:R-:W-:Y:S02]  /*2310*/  DADD R38, R28.reuse, +INF ;  /* 0x7ff000001c267429 */ /* 0x040fe40000000000 */
[----:B------:R-:W-:-:S08]  /*2320*/  DSETP.GEU.AND P0, PT, R28, RZ, PT ;  /* 0x000000ff1c00722a */ /* 0x000fd00003f0e000 */
[----:B------:R-:W-:Y:S02]  /*2330*/  FSEL R38, R38, RZ, P0 ;  /* 0x000000ff26267208 */ /* 0x000fe40000000000 */
[----:B------:R-:W-:Y:S02]  /*2340*/  @!P1 LEA.HI R5, R30, R30, RZ, 0x1 ;  /* 0x0000001e1e059211 */ /* 0x000fe400078f08ff */
[----:B------:R-:W-:Y:S02]  /*2350*/  FSEL R39, R39, RZ, P0 ;  /* 0x000000ff27277208 */ /* 0x000fe40000000000 */
[----:B------:R-:W-:-:S05]  /*2360*/  @!P1 SHF.R.S32.HI R5, RZ, 0x1, R5 ;  /* 0x00000001ff059819 */ /* 0x000fca0000011405 */
[----:B------:R-:W-:Y:S02]  /*2370*/  @!P1 IMAD.IADD R28, R30, 0x1, -R5 ;  /* 0x000000011e1c9824 */ /* 0x000fe400078e0a05 */
[----:B------:R-:W-:-:S03]  /*2380*/  @!P1 IMAD R37, R5, 0x100000, R37 ;  /* 0x0010000005259824 */ /* 0x000fc600078e0225 */
[----:B------:R-:W-:Y:S01]  /*2390*/  @!P1 LEA R29, R28, 0x3ff00000, 0x14 ;  /* 0x3ff000001c1d9811 */ /* 0x000fe200078ea0ff */
[----:B------:R-:W-:-:S06]  /*23a0*/  @!P1 IMAD.MOV.U32 R28, RZ, RZ, RZ ;  /* 0x000000ffff1c9224 */ /* 0x000fcc00078e00ff */
[----:B------:R-:W-:-:S11]  /*23b0*/  @!P1 DMUL R38, R36, R28 ;  /* 0x0000001c24269228 */ /* 0x000fd60000000000 */
.L_x_27:
[----:B------:R-:W-:Y:S05]  /*23c0*/  BSYNC.RECONVERGENT B4 ;  /* 0x0000000000047941 */ /* 0x000fea0003800200 */
.L_x_26:
[----:B------:R-:W-:-:S14]  /*23d0*/  DSETP.GEU.AND P0, PT, R32, R38, PT ;  /* 0x000000262000722a */ /* 0x000fdc0003f0e000 */
[----:B------:R-:W-:Y:S05]  /*23e0*/  @P0 BREAK.RELIABLE B3 ;  /* 0x0000000000030942 */ /* 0x000fea0003800100 */
[----:B------:R-:W-:Y:S05]  /*23f0*/  @P0 BRA `(.L_x_28) ;  /* 0x0000000000680947 */ /* 0x000fea0003800000 */
[----:B------:R-:W-:Y:S01]  /*2400*/  MOV R28, R17 ;  /* 0x00000011001c7202 */ /* 0x000fe20000000f00 */
[----:B------:R-:W-:Y:S02]  /*2410*/  IMAD.MOV.U32 R30, RZ, RZ, R16 ;  /* 0x000000ffff1e7224 */ /* 0x000fe400078e0010 */
[----:B------:R-:W-:-:S07]  /*2420*/  IMAD.MOV.U32 R15, RZ, RZ, R4 ;  /* 0x000000ffff0f7224 */ /* 0x000fce00078e0004 */
.L_x_23:
[----:B------:R-:W-:Y:S05]  /*2430*/  BSYNC.RELIABLE B3 ;  /* 0x0000000000037941 */ /* 0x000fea0003800100 */
.L_x_22:
[----:B------:R-:W-:Y:S01]  /*2440*/  ISETP.GE.AND P0, PT, R43, R2, PT ;  /* 0x000000022b00720c */ /* 0x000fe20003f06270 */
[----:B------:R-:W-:Y:S01]  /*2450*/  DADD R24, R24, R26 ;  /* 0x0000000018187229 */ /* 0x000fe2000000001a */
[----:B------:R-:W-:Y:S07]  /*2460*/  BSSY.RECONVERGENT B3, `(.L_x_29) ;  /* 0x000000f000037945 */ /* 0x000fee0003800200 */
[----:B------:R-:W-:-:S06]  /*2470*/  DSETP.GEU.AND P1, PT, R24, R22, PT ;  /* 0x000000161800722a */ /* 0x000fcc0003f2e000 */
[----:B------:R-:W-:Y:S02]  /*2480*/  FSEL R22, R24, R22, !P1 ;  /* 0x0000001618167208 */ /* 0x000fe40004800000 */
[----:B------:R-:W-:Y:S01]  /*2490*/  FSEL R29, R25, R23, !P1 ;  /* 0x00000017191d7208 */ /* 0x000fe20004800000 */
[----:B------:R-:W-:Y:S06]  /*24a0*/  @P0 BRA `(.L_x_30) ;  /* 0x0000000000280947 */ /* 0x000fec0003800000 */
.L_x_31:
[----:B0-----:R-:W-:-:S04]  /*24b0*/  IMAD.WIDE R16, R2, 0x4, R20 ;  /* 0x0000000402107825 */ /* 0x001fc800078e0214 */
[C---:B------:R-:W-:Y:S01]  /*24c0*/  IMAD.WIDE R4, R43.reuse, 0x4, R20 ;  /* 0x000000042b047825 */ /* 0x040fe200078e0214 */
[----:B------:R-:W2:Y:S04]  /*24d0*/  LDG.E R27, desc[UR6][R16.64] ;  /* 0x00000006101b7981 */ /* 0x000ea8000c1e1900 */
[----:B------:R-:W3:Y:S01]  /*24e0*/  LDG.E R23, desc[UR6][R4.64] ;  /* 0x0000000604177981 */ /* 0x000ee2000c1e1900 */
[----:B------:R-:W-:Y:S01]  /*24f0*/  VIADD R2, R2, 0xffffffff ;  /* 0xffffffff02027836 */ /* 0x000fe20000000000 */
[----:B------:R-:W-:-:S04]  /*2500*/  IADD3 R43, PT, PT, R43, 0x1, RZ ;  /* 0x000000012b2b7810 */ /* 0x000fc80007ffe0ff */
[----:B------:R-:W-:Y:S01]  /*2510*/  ISETP.GE.AND P0, PT, R43, R2, PT ;  /* 0x000000022b00720c */ /* 0x000fe20003f06270 */
[----:B--2---:R0:W-:Y:S04]  /*2520*/  STG.E desc[UR6][R4.64], R27 ;  /* 0x0000001b04007986 */ /* 0x0041e8000c101906 */
[----:B---3--:R0:W-:Y:S08]  /*2530*/  STG.E desc[UR6][R16.64], R23 ;  /* 0x0000001710007986 */ /* 0x0081f0000c101906 */
[----:B------:R-:W-:Y:S05]  /*2540*/  @!P0 BRA `(.L_x_31) ;  /* 0xfffffffc00d88947 */ /* 0x000fea000383ffff */
.L_x_30:
[----:B------:R-:W-:Y:S05]  /*2550*/  BSYNC.RECONVERGENT B3 ;  /* 0x0000000000037941 */ /* 0x000fea0003800200 */
.L_x_29:
[----:B0-----:R-:W-:Y:S01]  /*2560*/  IMAD.MOV.U32 R4, RZ, RZ, R15 ;  /* 0x000000ffff047224 */ /* 0x001fe200078e000f */
[----:B------:R-:W-:Y:S01]  /*2570*/  MOV R23, R29 ;  /* 0x0000001d00177202 */ /* 0x000fe20000000f00 */
[----:B------:R-:W-:Y:S02]  /*2580*/  IMAD.MOV.U32 R17, RZ, RZ, R28 ;  /* 0x000000ffff117224 */ /* 0x000fe400078e001c */
[----:B------:R-:W-:-:S07]  /*2590*/  IMAD.MOV.U32 R16, RZ, RZ, R30 ;  /* 0x000000ffff107224 */ /* 0x000fce00078e001e */
.L_x_28:
[----:B------:R-:W-:Y:S05]  /*25a0*/  BSYNC.RECONVERGENT B0 ;  /* 0x0000000000007941 */ /* 0x000fea0003800200 */
.L_x_21:
[----:B------:R-:W0:Y:S01]  /*25b0*/  LDCU.64 UR4, c[0x0][0x3a0] ;  /* 0x00007400ff0477ac */ /* 0x000e220008000a00 */
[----:B------:R-:W-:Y:S02]  /*25c0*/  IMAD.MOV.U32 R26, RZ, RZ, R16 ;  /* 0x000000ffff1a7224 */ /* 0x000fe400078e0010 */
[----:B------:R-:W-:Y:S01]  /*25d0*/  IMAD.MOV.U32 R27, RZ, RZ, R17 ;  /* 0x000000ffff1b7224 */ /* 0x000fe200078e0011 */
[----:B------:R-:W-:Y:S01]  /*25e0*/  MOV R17, R3 ;  /* 0x0000000300117202 */ /* 0x000fe20000000f00 */
[----:B------:R-:W-:Y:S02]  /*25f0*/  IMAD.MOV.U32 R15, RZ, RZ, R4 ;  /* 0x000000ffff0f7224 */ /* 0x000fe400078e0004 */
[----:B------:R-:W-:Y:S01]  /*2600*/  IMAD.MOV.U32 R16, RZ, RZ, R0 ;  /* 0x000000ffff107224 */ /* 0x000fe200078e0000 */
[----:B0-----:R-:W-:-:S11]  /*2610*/  DMUL R34, R34, UR4 ;  /* 0x0000000422227c28 */ /* 0x001fd60008000000 */
.L_x_20:
[----:B------:R-:W-:Y:S05]  /*2620*/  BSYNC.RECONVERGENT B1 ;  /* 0x0000000000017941 */ /* 0x000fea0003800200 */
.L_x_19:
[----:B------:R-:W0:Y:S01]  /*2630*/  LDCU.64 UR4, c[0x0][0x390] ;  /* 0x00007200ff0477ac */ /* 0x000e220008000a00 */
[----:B------:R-:W-:Y:S01]  /*2640*/  IADD3 R7, P0, PT, R7, 0x1, RZ ;  /* 0x0000000107077810 */ /* 0x000fe20007f1e0ff */
[----:B------:R-:W-:Y:S01]  /*2650*/  UMOV UR8, 0xd9d7bdbb ;  /* 0xd9d7bdbb00087882 */ /* 0x000fe20000000000 */
[----:B------:R-:W-:-:S03]  /*2660*/  UMOV UR9, 0x3ddb7cdf ;  /* 0x3ddb7cdf00097882 */ /* 0x000fc60000000000 */
[----:B------:R-:W-:Y:S01]  /*2670*/  IMAD.X R6, RZ, RZ, R6, P0 ;  /* 0x000000ffff067224 */ /* 0x000fe200000e0606 */
[----:B------:R-:W-:Y:S01]  /*2680*/  DSETP.GT.AND P1, PT, R34, UR8, PT ;  /* 0x0000000822007e2a */ /* 0x000fe2000bf24000 */
[----:B0-----:R-:W-:-:S04]  /*2690*/  ISETP.GE.U32.AND P0, PT, R7, UR4, PT ;  /* 0x0000000407007c0c */ /* 0x001fc8000bf06070 */
[----:B------:R-:W-:-:S13]  /*26a0*/  ISETP.GE.AND.EX P0, PT, R6, UR5, PT, P0 ;  /* 0x0000000506007c0c */ /* 0x000fda000bf06300 */
[----:B------:R-:W-:Y:S05]  /*26b0*/  @!P0 BRA P1, `(.L_x_32) ;  /* 0xffffffec00d48947 */ /* 0x000fea000083ffff */
[----:B------:R-:W-:Y:S05]  /*26c0*/  BSYNC.RECONVERGENT B2 ;  /* 0x0000000000027941 */ /* 0x000fea0003800200 */
.L_x_18:
[----:B------:R-:W0:Y:S02]  /*26d0*/  LDC.64 R2, c[0x0][0x3b0] ;  /* 0x0000ec00ff027b82 */ /* 0x000e240000000a00 */
[----:B0-----:R-:W-:-:S05]  /*26e0*/  IMAD.WIDE R2, R9, 0x8, R2 ;  /* 0x0000000809027825 */ /* 0x001fca00078e0202 */
[----:B------:R-:W-:Y:S04]  /*26f0*/  STG.E.64 desc[UR6][R2.64], R22 ;  /* 0x0000001602007986 */ /* 0x000fe8000c101b06 */
[----:B-----5:R-:W-:Y:S04]  /*2700*/  STG.E.64 desc[UR6][R10.64], R14 ;  /* 0x0000000e0a007986 */ /* 0x020fe8000c101b06 */
[----:B------:R-:W-:Y:S04]  /*2710*/  STG.E.64 desc[UR6][R10.64+0x8], R26 ;  /* 0x0000081a0a007986 */ /* 0x000fe8000c101b06 */
[----:B------:R-:W-:Y:S04]  /*2720*/  STG.E.64 desc[UR6][R10.64+0x10], R16 ;  /* 0x000010100a007986 */ /* 0x000fe8000c101b06 */
[----:B------:R-:W-:Y:S04]  /*2730*/  STG.E.64 desc[UR6][R10.64+0x18], R18 ;  /* 0x000018120a007986 */ /* 0x000fe8000c101b06 */
[----:B------:R-:W-:Y:S04]  /*2740*/  STG.E.64 desc[UR6][R10.64+0x28], R12 ;  /* 0x0000280c0a007986 */ /* 0x000fe8000c101b06 */
[----:B------:R-:W-:Y:S01]  /*2750*/  STG.E desc[UR6][R10.64+0x20], R8 ;  /* 0x000020080a007986 */ /* 0x000fe2000c101906 */
[----:B------:R-:W-:Y:S05]  /*2760*/  EXIT ;  /* 0x000000000000794d */ /* 0x000fea0003800000 */
        .weak           $__internal_0_$__cuda_sm20_div_rn_f64_full
        .type           $__internal_0_$__cuda_sm20_div_rn_f64_full,@function
        .size           $__internal_0_$__cuda_sm20_div_rn_f64_full,(.L_x_48 - $__internal_0_$__cuda_sm20_div_rn_f64_full)
$__internal_0_$__cuda_sm20_div_rn_f64_full:
[C---:B------:R-:W-:Y:S01]  /*2770*/  FSETP.GEU.AND P0, PT, |R35|.reuse, 1.469367938527859385e-39, PT ;  /* 0x001000002300780b */ /* 0x040fe20003f0e200 */
[----:B------:R-:W-:Y:S01]  /*2780*/  BSSY.RECONVERGENT B5, `(.L_x_33) ;  /* 0x0000056000057945 */ /* 0x000fe20003800200 */
[----:B------:R-:W-:Y:S02]  /*2790*/  LOP3.LUT R28, R35, 0x800fffff, RZ, 0xc0, !PT ;  /* 0x800fffff231c7812 */ /* 0x000fe400078ec0ff */
[C---:B------:R-:W-:Y:S02]  /*27a0*/  FSETP.GEU.AND P2, PT, |R33|.reuse, 1.469367938527859385e-39, PT ;  /* 0x001000002100780b */ /* 0x040fe40003f4e200 */
[----:B------:R-:W-:Y:S01]  /*27b0*/  LOP3.LUT R29, R28, 0x3ff00000, RZ, 0xfc, !PT ;  /* 0x3ff000001c1d7812 */ /* 0x000fe200078efcff */
[----:B------:R-:W-:Y:S01]  /*27c0*/  IMAD.MOV.U32 R28, RZ, RZ, R34 ;  /* 0x000000ffff1c7224 */ /* 0x000fe200078e0022 */
[----:B------:R-:W-:Y:S02]  /*27d0*/  MOV R30, 0x1 ;  /* 0x00000001001e7802 */ /* 0x000fe40000000f00 */
[----:B------:R-:W-:-:S02]  /*27e0*/  LOP3.LUT R42, R33, 0x7ff00000, RZ, 0xc0, !PT ;  /* 0x7ff00000212a7812 */ /* 0x000fc400078ec0ff */
[C---:B------:R-:W-:Y:S01]  /*27f0*/  LOP3.LUT R45, R35.reuse, 0x7ff00000, RZ, 0xc0, !PT ;  /* 0x7ff00000232d7812 */ /* 0x040fe200078ec0ff */
[----:B------:R-:W-:Y:S01]  /*2800*/  @!P0 DMUL R28, R34, 8.98846567431157953865e+307 ;  /* 0x7fe00000221c8828 */ /* 0x000fe20000000000 */
[----:B------:R-:W-:Y:S02]  /*2810*/  MOV R46, R42 ;  /* 0x0000002a002e7202 */ /* 0x000fe40000000f00 */
[C---:B------:R-:W-:Y:S01]  /*2820*/  ISETP.GE.U32.AND P1, PT, R42.reuse, R45, PT ;  /* 0x0000002d2a00720c */ /* 0x040fe20003f26070 */
[----:B------:R-:W-:Y:S01]  /*2830*/  @!P2 IMAD.MOV.U32 R38, RZ, RZ, RZ ;  /* 0x000000ffff26a224 */ /* 0x000fe200078e00ff */
[----:B------:R-:W-:Y:S01]  /*2840*/  @!P2 LOP3.LUT R15, R35, 0x7ff00000, RZ, 0xc0, !PT ;  /* 0x7ff00000230fa812 */ /* 0x000fe200078ec0ff */
[----:B------:R-:W0:Y:S03]  /*2850*/  MUFU.RCP64H R31, R29 ;  /* 0x0000001d001f7308 */ /* 0x000e260000001800 */
[----:B------:R-:W-:Y:S01]  /*2860*/  @!P2 ISETP.GE.U32.AND P3, PT, R42, R15, PT ;  /* 0x0000000f2a00a20c */ /* 0x000fe20003f66070 */
[----:B------:R-:W-:Y:S01]  /*2870*/  IMAD.MOV.U32 R15, RZ, RZ, 0x1ca00000 ;  /* 0x1ca00000ff0f7424 */ /* 0x000fe200078e00ff */
[----:B------:R-:W-:-:S04]  /*2880*/  @!P0 LOP3.LUT R45, R29, 0x7ff00000, RZ, 0xc0, !PT ;  /* 0x7ff000001d2d8812 */ /* 0x000fc800078ec0ff */
[----:B------:R-:W-:Y:S01]  /*2890*/  @!P2 SEL R39, R15, 0x63400000, !P3 ;  /* 0x634000000f27a807 */ /* 0x000fe20005800000 */
[----:B------:R-:W-:-:S03]  /*28a0*/  VIADD R47, R45, 0xffffffff ;  /* 0xffffffff2d2f7836 */ /* 0x000fc60000000000 */
[----:B------:R-:W-:Y:S01]  /*28b0*/  @!P2 LOP3.LUT R39, R39, 0x80000000, R33, 0xf8, !PT ;  /* 0x800000002727a812 */ /* 0x000fe200078ef821 */
[----:B0-----:R-:W-:-:S03]  /*28c0*/  DFMA R36, R30, -R28, 1 ;  /* 0x3ff000001e24742b */ /* 0x001fc6000000081c */
[----:B------:R-:W-:-:S05]  /*28d0*/  @!P2 LOP3.LUT R39, R39, 0x100000, RZ, 0xfc, !PT ;  /* 0x001000002727a812 */ /* 0x000fca00078efcff */
[----:B------:R-:W-:-:S08]  /*28e0*/  DFMA R36, R36, R36, R36 ;  /* 0x000000242424722b */ /* 0x000fd00000000024 */
[----:B------:R-:W-:Y:S01]  /*28f0*/  DFMA R36, R30, R36, R30 ;  /* 0x000000241e24722b */ /* 0x000fe2000000001e */
[----:B------:R-:W-:Y:S01]  /*2900*/  SEL R31, R15, 0x63400000, !P1 ;  /* 0x634000000f1f7807 */ /* 0x000fe20004800000 */
[----:B------:R-:W-:-:S03]  /*2910*/  IMAD.MOV.U32 R30, RZ, RZ, R32 ;  /* 0x000000ffff1e7224 */ /* 0x000fc600078e0020 */
[----:B------:R-:W-:-:S03]  /*2920*/  LOP3.LUT R31, R31, 0x800fffff, R33, 0xf8, !PT ;  /* 0x800fffff1f1f7812 */ /* 0x000fc600078ef821 */
[----:B------:R-:W-:-:S03]  /*2930*/  DFMA R40, R36, -R28, 1 ;  /* 0x3ff000002428742b */ /* 0x000fc6000000081c */
[----:B------:R-:W-:-:S05]  /*2940*/  @!P2 DFMA R30, R30, 2, -R38 ;  /* 0x400000001e1ea82b */ /* 0x000fca0000000826 */
[----:B------:R-:W-:-:S05]  /*2950*/  DFMA R40, R36, R40, R36 ;  /* 0x000000282428722b */ /* 0x000fca0000000024 */
[----:B------:R-:W-:-:S03]  /*2960*/  @!P2 LOP3.LUT R46, R31, 0x7ff00000, RZ, 0xc0, !PT ;  /* 0x7ff000001f2ea812 */ /* 0x000fc600078ec0ff */
[----:B------:R-:W-:Y:S02]  /*2970*/  DMUL R36, R40, R30 ;  /* 0x0000001e28247228 */ /* 0x000fe40000000000 */
[----:B------:R-:W-:-:S05]  /*2980*/  VIADD R38, R46, 0xffffffff ;  /* 0xffffffff2e267836 */ /* 0x000fca0000000000 */
[----:B------:R-:W-:Y:S01]  /*2990*/  ISETP.GT.U32.AND P0, PT, R38, 0x7feffffe, PT ;  /* 0x7feffffe2600780c */ /* 0x000fe20003f04070 */
[----:B------:R-:W-:-:S03]  /*29a0*/  DFMA R38, R36, -R28, R30 ;  /* 0x8000001c2426722b */ /* 0x000fc6000000001e */
[----:B------:R-:W-:-:S05]  /*29b0*/  ISETP.GT.U32.OR P0, PT, R47, 0x7feffffe, P0 ;  /* 0x7feffffe2f00780c */ /* 0x000fca0000704470 */
[----:B------:R-:W-:-:S08]  /*29c0*/  DFMA R38, R40, R38, R36 ;  /* 0x000000262826722b */ /* 0x000fd00000000024 */
[----:B------:R-:W-:Y:S05]  /*29d0*/  @P0 BRA `(.L_x_34) ;  /* 0x00000000006c0947 */ /* 0x000fea0003800000 */
[----:B------:R-:W-:-:S04]  /*29e0*/  LOP3.LUT R33, R35, 0x7ff00000, RZ, 0xc0, !PT ;  /* 0x7ff0000023217812 */ /* 0x000fc800078ec0ff */
[CC--:B------:R-:W-:Y:S02]  /*29f0*/  VIADDMNMX R32, R42.reuse, -R33.reuse, 0xb9600000, !PT ;  /* 0xb96000002a207446 */ /* 0x0c0fe40007800921 */
[----:B------:R-:W-:Y:S02]  /*2a00*/  ISETP.GE.U32.AND P0, PT, R42, R33, PT ;  /* 0x000000212a00720c */ /* 0x000fe40003f06070 */
[----:B------:R-:W-:Y:S02]  /*2a10*/  VIMNMX R32, PT, PT, R32, 0x46a00000, PT ;  /* 0x46a0000020207848 */ /* 0x000fe40003fe0100 */
[----:B------:R-:W-:-:S05]  /*2a20*/  SEL R15, R15, 0x63400000, !P0 ;  /* 0x634000000f0f7807 */ /* 0x000fca0004000000 */
[----:B------:R-:W-:Y:S02]  /*2a30*/  IMAD.IADD R15, R32, 0x1, -R15 ;  /* 0x00000001200f7824 */ /* 0x000fe400078e0a0f */
[----:B------:R-:W-:-:S03]  /*2a40*/  IMAD.MOV.U32 R32, RZ, RZ, RZ ;  /* 0x000000ffff207224 */ /* 0x000fc600078e00ff */
[----:B------:R-:W-:-:S06]  /*2a50*/  IADD3 R33, PT, PT, R15, 0x7fe00000, RZ ;  /* 0x7fe000000f217810 */ /* 0x000fcc0007ffe0ff */
[----:B------:R-:W-:-:S10]  /*2a60*/  DMUL R36, R38, R32 ;  /* 0x0000002026247228 */ /* 0x000fd40000000000 */
[----:B------:R-:W-:-:S13]  /*2a70*/  FSETP.GTU.AND P0, PT, |R37|, 1.469367938527859385e-39, PT ;  /* 0x001000002500780b */ /* 0x000fda0003f0c200 */
[----:B------:R-:W-:Y:S05]  /*2a80*/  @P0 BRA `(.L_x_35) ;  /* 0x0000000000940947 */ /* 0x000fea0003800000 */
[----:B------:R-:W-:Y:S01]  /*2a90*/  DFMA R28, R38, -R28, R30 ;  /* 0x8000001c261c722b */ /* 0x000fe2000000001e */
[----:B------:R-:W-:-:S09]  /*2aa0*/  IMAD.MOV.U32 R32, RZ, RZ, RZ ;  /* 0x000000ffff207224 */ /* 0x000fd200078e00ff */
[C---:B------:R-:W-:Y:S02]  /*2ab0*/  FSETP.NEU.AND P0, PT, R29.reuse, RZ, PT ;  /* 0x000000ff1d00720b */ /* 0x040fe40003f0d000 */
[----:B------:R-:W-:-:S04]  /*2ac0*/  LOP3.LUT R31, R29, 0x80000000, R35, 0x48, !PT ;  /* 0x800000001d1f7812 */ /* 0x000fc800078e4823 */
[----:B------:R-:W-:-:S07]  /*2ad0*/  LOP3.LUT R33, R31, R33, RZ, 0xfc, !PT ;  /* 0x000000211f217212 */ /* 0x000fce00078efcff */
[----:B------:R-:W-:Y:S05]  /*2ae0*/  @!P0 BRA `(.L_x_35) ;  /* 0x00000000007c8947 */ /* 0x000fea0003800000 */
[----:B------:R-:W-:Y:S01]  /*2af0*/  IMAD.MOV R29, RZ, RZ, -R15 ;  /* 0x000000ffff1d7224 */ /* 0x000fe200078e0a0f */
[----:B------:R-:W-:Y:S01]  /*2b00*/  MOV R28, RZ ;  /* 0x000000ff001c7202 */ /* 0x000fe20000000f00 */
[----:B------:R-:W-:Y:S01]  /*2b10*/  DMUL.RP R32, R38, R32 ;  /* 0x0000002026207228 */ /* 0x000fe20000008000 */
[----:B------:R-:W-:-:S04]  /*2b20*/  IADD3 R15, PT, PT, -R15, -0x43300000, RZ ;  /* 0xbcd000000f0f7810 */ /* 0x000fc80007ffe1ff */
[----:B------:R-:W-:-:S05]  /*2b30*/  DFMA R28, R36, -R28, R38 ;  /* 0x8000001c241c722b */ /* 0x000fca0000000026 */
[----:B------:R-:W-:-:S05]  /*2b40*/  LOP3.LUT R31, R33, R31, RZ, 0x3c, !PT ;  /* 0x0000001f211f7212 */ /* 0x000fca00078e3cff */
[----:B------:R-:W-:-:S04]  /*2b50*/  FSETP.NEU.AND P0, PT, |R29|, R15, PT ;  /* 0x0000000f1d00720b */ /* 0x000fc80003f0d200 */
[----:B------:R-:W-:Y:S02]  /*2b60*/  FSEL R36, R32, R36, !P0 ;  /* 0x0000002420247208 */ /* 0x000fe40004000000 */
[----:B------:R-:W-:Y:S01]  /*2b70*/  FSEL R37, R31, R37, !P0 ;  /* 0x000000251f257208 */ /* 0x000fe20004000000 */
[----:B------:R-:W-:Y:S06]  /*2b80*/  BRA `(.L_x_35) ;  /* 0x0000000000547947 */ /* 0x000fec0003800000 */
.L_x_34:
[----:B------:R-:W-:-:S14]  /*2b90*/  DSETP.NAN.AND P0, PT, R32, R32, PT ;  /* 0x000000202000722a */ /* 0x000fdc0003f08000 */
[----:B------:R-:W-:Y:S05]  /*2ba0*/  @P0 BRA `(.L_x_36) ;  /* 0x0000000000440947 */ /* 0x000fea0003800000 */
[----:B------:R-:W-:-:S14]  /*2bb0*/  DSETP.NAN.AND P0, PT, R34, R34, PT ;  /* 0x000000222200722a */ /* 0x000fdc0003f08000 */
[----:B------:R-:W-:Y:S05]  /*2bc0*/  @P0 BRA `(.L_x_37) ;  /* 0x0000000000300947 */ /* 0x000fea0003800000 */
[----:B------:R-:W-:Y:S01]  /*2bd0*/  ISETP.NE.AND P0, PT, R46, R45, PT ;  /* 0x0000002d2e00720c */ /* 0x000fe20003f05270 */
[----:B------:R-:W-:Y:S02]  /*2be0*/  IMAD.MOV.U32 R36, RZ, RZ, 0x0 ;  /* 0x00000000ff247424 */ /* 0x000fe400078e00ff */
[----:B------:R-:W-:-:S10]  /*2bf0*/  IMAD.MOV.U32 R37, RZ, RZ, -0x80000 ;  /* 0xfff80000ff257424 */ /* 0x000fd400078e00ff */
[----:B------:R-:W-:Y:S05]  /*2c00*/  @!P0 BRA `(.L_x_35) ;  /* 0x0000000000348947 */ /* 0x000fea0003800000 */
[----:B------:R-:W-:Y:S02]  /*2c10*/  ISETP.NE.AND P0, PT, R46, 0x7ff00000, PT ;  /* 0x7ff000002e00780c */ /* 0x000fe40003f05270 */
[----:B------:R-:W-:Y:S02]  /*2c20*/  LOP3.LUT R37, R33, 0x80000000, R35, 0x48, !PT ;  /* 0x8000000021257812 */ /* 0x000fe400078e4823 */
[----:B------:R-:W-:-:S13]  /*2c30*/  ISETP.EQ.OR P0, PT, R45, RZ, !P0 ;  /* 0x000000ff2d00720c */ /* 0x000fda0004702670 */
[----:B------:R-:W-:Y:S01]  /*2c40*/  @P0 LOP3.LUT R15, R37, 0x7ff00000, RZ, 0xfc, !PT ;  /* 0x7ff00000250f0812 */ /* 0x000fe200078efcff */
[----:B------:R-:W-:Y:S01]  /*2c50*/  @!P0 IMAD.MOV.U32 R36, RZ, RZ, RZ ;  /* 0x000000ffff248224 */ /* 0x000fe200078e00ff */
[----:B------:R-:W-:-:S03]  /*2c60*/  @P0 MOV R36, RZ ;  /* 0x000000ff00240202 */ /* 0x000fc60000000f00 */
[----:B------:R-:W-:Y:S01]  /*2c70*/  @P0 IMAD.MOV.U32 R37, RZ, RZ, R15 ;  /* 0x000000ffff250224 */ /* 0x000fe200078e000f */
[----:B------:R-:W-:Y:S06]  /*2c80*/  BRA `(.L_x_35) ;  /* 0x0000000000147947 */ /* 0x000fec0003800000 */
.L_x_37:
[----:B------:R-:W-:Y:S01]  /*2c90*/  LOP3.LUT R37, R35, 0x80000, RZ, 0xfc, !PT ;  /* 0x0008000023257812 */ /* 0x000fe200078efcff */
[----:B------:R-:W-:Y:S01]  /*2ca0*/  IMAD.MOV.U32 R36, RZ, RZ, R34 ;  /* 0x000000ffff247224 */ /* 0x000fe200078e0022 */
[----:B------:R-:W-:Y:S06]  /*2cb0*/  BRA `(.L_x_35) ;  /* 0x0000000000087947 */ /* 0x000fec0003800000 */
.L_x_36:
[----:B------:R-:W-:Y:S01]  /*2cc0*/  LOP3.LUT R37, R33, 0x80000, RZ, 0xfc, !PT ;  /* 0x0008000021257812 */ /* 0x000fe200078efcff */
[----:B------:R-:W-:-:S07]  /*2cd0*/  IMAD.MOV.U32 R36, RZ, RZ, R32 ;  /* 0x000000ffff247224 */ /* 0x000fce00078e0020 */
.L_x_35:
[----:B------:R-:W-:Y:S05]  /*2ce0*/  BSYNC.RECONVERGENT B5 ;  /* 0x0000000000057941 */ /* 0x000fea0003800200 */
.L_x_33:
[----:B------:R-:W-:Y:S01]  /*2cf0*/  IMAD.MOV.U32 R45, RZ, RZ, 0x0 ;  /* 0x00000000ff2d7424 */ /* 0x000fe200078e00ff */
[----:B------:R-:W-:Y:S01]  /*2d00*/  MOV R28, R36 ;  /* 0x00000024001c7202 */ /* 0x000fe20000000f00 */
[----:B------:R-:W-:Y:S02]  /*2d10*/  IMAD.MOV.U32 R29, RZ, RZ, R37 ;  /* 0x000000ffff1d7224 */ /* 0x000fe400078e0025 */
[----:B------:R-:W-:Y:S05]  /*2d20*/  RET.REL.NODEC R44 `(_Z8saKernelPKdixddP17curandStateXORWOWPdPii) ;  /* 0xffffffd02cb47950 */ /* 0x000fea0003c3ffff */
.L_x_38:
[----:B------:R-:W-:-:S00]  /*2d30*/  BRA `(.L_x_38) ;  /* 0xfffffffc00fc7947 */ /* 0x000fc0000383ffff */
[----:B------:R-:W-:-:S00]  /*2d40*/  NOP ;  /* 0x0000000000007918 */ /* 0x000fc00000000000 */
        /* <DEDUP_REMOVED lines=11> */
.L_x_48:


//--------------------- .text._Z7initRNGP17curandStateXORWOWiy --------------------------
	.section	.text._Z7initRNGP17curandStateXORWOWiy,"ax",@progbits
	.align	128
        .global         _Z7initRNGP17curandStateXORWOWiy
        .type           _Z7initRNGP17curandStateXORWOWiy,@function
        .size           _Z7initRNGP17curandStateXORWOWiy,(.L_x_50 - _Z7initRNGP17curandStateXORWOWiy)
        .other          _Z7initRNGP17curandStateXORWOWiy,@"STO_CUDA_ENTRY STV_DEFAULT"
_Z7initRNGP17curandStateXORWOWiy:
.text._Z7initRNGP17curandStateXORWOWiy:
        /* <DEDUP_REMOVED lines=10> */
[----:B------:R-:W-:Y:S01]  /*00a0*/  ISETP.NE.AND P0, PT, R13, RZ, PT ;  /* 0x000000ff0d00720c */ /* 0x000fe20003f05270 */
[----:B------:R-:W-:Y:S05]  /*00b0*/  BSSY.RECONVERGENT B0, `(.L_x_39) ;  /* 0x00000e1000007945 */ /* 0x000fea0003800200 */
[----:B------:R-:W2:Y:S01]  /*00c0*/  LDC.64 R6, c[0x0][0x380] ;  /* 0x0000e000ff067b82 */ /* 0x000ea20000000a00 */
[----:B0-----:R-:W-:Y:S02]  /*00d0*/  LOP3.LUT R0, R2, 0xaad26b49, RZ, 0x3c, !PT ;  /* 0xaad26b4902007812 */ /* 0x001fe400078e3cff */
[----:B------:R-:W-:-:S03]  /*00e0*/  LOP3.LUT R2, R3, 0xf7dcefdd, RZ, 0x3c, !PT ;  /* 0xf7dcefdd03027812 */ /* 0x000fc600078e3cff */
[----:B------:R-:W-:Y:S02]  /*00f0*/  IMAD R0, R0, 0x4182bed5, RZ ;  /* 0x4182bed500007824 */ /* 0x000fe400078e02ff */
[----:B------:R-:W-:Y:S02]  /*0100*/  IMAD R3, R2, -0x658354e5, RZ ;  /* 0x9a7cab1b02037824 */ /* 0x000fe400078e02ff */
[----:B--2---:R-:W-:Y:S01]  /*0110*/  IMAD.WIDE R6, R13, 0x30, R6 ;  /* 0x000000300d067825 */ /* 0x004fe200078e0206 */
[C---:B------:R-:W-:Y:S02]  /*0120*/  LOP3.LUT R8, R0.reuse, 0x159a55e5, RZ, 0x3c, !PT ;  /* 0x159a55e500087812 */ /* 0x040fe400078e3cff */
[C---:B------:R-:W-:Y:S01]  /*0130*/  IADD3 R4, PT, PT, R0.reuse, 0x64f0c9, R3 ;  /* 0x0064f0c900047810 */ /* 0x040fe20007ffe003 */
[C---:B------:R-:W-:Y:S01]  /*0140*/  VIADD R5, R0.reuse, 0x75bcd15 ;  /* 0x075bcd1500057836 */ /* 0x040fe20000000000 */
[----:B------:R-:W-:Y:S01]  /*0150*/  LOP3.LUT R10, R3, 0x5491333, RZ, 0x3c, !PT ;  /* 0x05491333030a7812 */ /* 0x000fe200078e3cff */
[----:B------:R-:W-:-:S02]  /*0160*/  VIADD R11, R0, 0x583f19 ;  /* 0x00583f19000b7836 */ /* 0x000fc40000000000 */
[----:B------:R-:W-:Y:S01]  /*0170*/  VIADD R9, R3, 0x1f123bb5 ;  /* 0x1f123bb503097836 */ /* 0x000fe20000000000 */
[----:B-1----:R0:W-:Y:S04]  /*0180*/  STG.E.64 desc[UR4][R6.64], R4 ;  /* 0x0000000406007986 */ /* 0x0021e8000c101b04 */
[----:B------:R0:W-:Y:S04]  /*0190*/  STG.E.64 desc[UR4][R6.64+0x8], R8 ;  /* 0x0000080806007986 */ /* 0x0001e8000c101b04 */
[----:B------:R0:W-:Y:S01]  /*01a0*/  STG.E.64 desc[UR4][R6.64+0x10], R10 ;  /* 0x0000100a06007986 */ /* 0x0001e2000c101b04 */
[----:B------:R-:W-:Y:S05]  /*01b0*/  @!P0 BRA `(.L_x_40) ;  /* 0x0000000c00408947 */ /* 0x000fea0003800000 */
[----:B------:R-:W-:Y:S01]  /*01c0*/  SHF.R.S32.HI R0, RZ, 0x1f, R13 ;  /* 0x0000001fff007819 */ /* 0x000fe2000001140d */
[----:B------:R-:W-:-:S07]  /*01d0*/  IMAD.MOV.U32 R12, RZ, RZ, RZ ;  /* 0x000000ffff0c7224 */ /* 0x000fce00078e00ff */
.L_x_46:
[----:B-1----:R-:W-:Y:S01]  /*01e0*/  LOP3.LUT R2, R13, 0x3, RZ, 0xc0, !PT ;  /* 0x000000030d027812 */ /* 0x002fe200078ec0ff */
[----:B------:R-:W-:Y:S03]  /*01f0*/  BSSY.RECONVERGENT B1, `(.L_x_41) ;  /* 0x00000c6000017945 */ /* 0x000fe60003800200 */
[----:B------:R-:W-:-:S04]  /*0200*/  ISETP.NE.U32.AND P0, PT, R2, RZ, PT ;  /* 0x000000ff0200720c */ /* 0x000fc80003f05070 */
[----:B------:R-:W-:-:S13]  /*0210*/  ISETP.NE.AND.EX P0, PT, RZ, RZ, PT, P0 ;  /* 0x000000ffff00720c */ /* 0x000fda0003f05300 */
[----:B------:R-:W-:Y:S05]  /*0220*/  @!P0 BRA `(.L_x_42) ;  /* 0x0000000c00088947 */ /* 0x000fea0003800000 */
[----:B0-----:R-:W0:Y:S01]  /*0230*/  LDC.64 R8, c[0x4][RZ] ;  /* 0x01000000ff087b82 */ /* 0x001e220000000a00 */
[----:B------:R-:W-:Y:S02]  /*0240*/  IMAD.MOV.U32 R14, RZ, RZ, RZ ;  /* 0x000000ffff0e7224 */ /* 0x000fe400078e00ff */
[----:B0-----:R-:W-:-:S07]  /*0250*/  IMAD.WIDE.U32 R8, R12, 0xc80, R8 ;  /* 0x00000c800c087825 */ /* 0x001fce00078e0008 */
.L_x_45:
[----:B-1----:R-:W-:Y:S01]  /*0260*/  IMAD.MOV.U32 R15, RZ, RZ, RZ ;  /* 0x000000ffff0f7224 */ /* 0x002fe200078e00ff */
[----:B------:R-:W-:Y:S01]  /*0270*/  CS2R R2, SRZ ;  /* 0x0000000000027805 */ /* 0x000fe2000001ff00 */
[----:B------:R-:W-:Y:S01]  /*0280*/  IMAD.MOV.U32 R17, RZ, RZ, RZ ;  /* 0x000000ffff117224 */ /* 0x000fe200078e00ff */
[----:B------:R-:W-:-:S07]  /*0290*/  CS2R R4, SRZ ;  /* 0x0000000000047805 */ /* 0x000fce000001ff00 */
.L_x_44:
[----:B------:R-:W-:-:S05]  /*02a0*/  IMAD.WIDE.U32 R10, R17, 0x4, R6 ;  /* 0x00000004110a7825 */ /* 0x000fca00078e0006 */
[----:B------:R0:W5:Y:S01]  /*02b0*/  LDG.E R16, desc[UR4][R10.64+0x4] ;  /* 0x000004040a107981 */ /* 0x000162000c1e1900 */
[----:B------:R-:W-:-:S07]  /*02c0*/  IMAD.MOV.U32 R19, RZ, RZ, RZ ;  /* 0x000000ffff137224 */ /* 0x000fce00078e00ff */
.L_x_43:
[----:B-----5:R-:W-:Y:S01]  /*02d0*/  SHF.R.U32.HI R24, RZ, R19, R16 ;  /* 0x00000013ff187219 */ /* 0x020fe20000011610 */
[----:B0-----:R-:W-:-:S03]  /*02e0*/  IMAD.SHL.U32 R10, R17, 0x20, RZ ;  /* 0x00000020110a7824 */ /* 0x001fc600078e00ff */
[----:B------:R-:W-:Y:S01]  /*02f0*/  LOP3.LUT R11, R24, 0x1, RZ, 0xc0, !PT ;  /* 0x00000001180b7812 */ /* 0x000fe200078ec0ff */
[----:B------:R-:W-:-:S03]  /*0300*/  IMAD.IADD R10, R10, 0x1, R19 ;  /* 0x000000010a0a7824 */ /* 0x000fc600078e0213 */
[----:B------:R-:W-:Y:S01]  /*0310*/  ISETP.NE.U32.AND P0, PT, R11, 0x1, PT ;  /* 0x000000010b00780c */ /* 0x000fe20003f05070 */
[----:B------:R-:W-:-:S03]  /*0320*/  IMAD R11, R10, 0x5, RZ ;  /* 0x000000050a0b7824 */ /* 0x000fc600078e02ff */
[----:B------:R-:W-:Y:S01]  /*0330*/  R2P PR, R24, 0x7e ;  /* 0x0000007e18007804 */ /* 0x000fe20000000000 */
[----:B------:R-:W-:-:S08]  /*0340*/  IMAD.WIDE.U32 R10, R11, 0x4, R8 ;  /* 0x000000040b0a7825 */ /* 0x000fd000078e0008 */
[----:B------:R-:W2:Y:S04]  /*0350*/  @!P0 LDG.E R18, desc[UR4][R10.64] ;  /* 0x000000040a128981 */ /* 0x000ea8000c1e1900 */
[----:B------:R-:W3:Y:S04]  /*0360*/  @!P0 LDG.E R20, desc[UR4][R10.64+0x10] ;  /* 0x000010040a148981 */ /* 0x000ee8000c1e1900 */
[----:B------:R-:W4:Y:S04]  /*0370*/  @P1 LDG.E R22, desc[UR4][R10.64+0x14] ;  /* 0x000014040a161981 */ /* 0x000f28000c1e1900 */
[----:B------:R-:W4:Y:S04]  /*0380*/  @P2 LDG.E R26, desc[UR4][R10.64+0x28] ;  /* 0x000028040a1a2981 */ /* 0x000f28000c1e1900 */
[----:B------:R-:W4:Y:S04]  /*0390*/  @!P0 LDG.E R21, desc[UR4][R10.64+0x4] ;  /* 0x000004040a158981 */ /* 0x000f28000c1e1900 */
[----:B------:R-:W4:Y:S04]  /*03a0*/  @!P0 LDG.E R23, desc[UR4][R10.64+0xc] ;  /* 0x00000c040a178981 */ /* 0x000f28000c1e1900 */
[----:B------:R-:W4:Y:S04]  /*03b0*/  @P1 LDG.E R25, desc[UR4][R10.64+0x18] ;  /* 0x000018040a191981 */ /* 0x000f28000c1e1900 */
[----:B------:R-:W4:Y:S04]  /*03c0*/  @P3 LDG.E R28, desc[UR4][R10.64+0x3c] ;  /* 0x00003c040a1c3981 */ /* 0x000f28000c1e1900 */
[----:B------:R-:W4:Y:S01]  /*03d0*/  @P6 LDG.E R27, desc[UR4][R10.64+0x7c] ;  /* 0x00007c040a1b6981 */ /* 0x000f22000c1e1900 */
[----:B--2---:R-:W-:-:S03]  /*03e0*/  @!P0 LOP3.LUT R15, R15, R18, RZ, 0x3c, !PT ;  /* 0x000000120f0f8212 */ /* 0x004fc600078e3cff */
[----:B------:R-:W2:Y:S01]  /*03f0*/  @!P0 LDG.E R18, desc[UR4][R10.64+0x8] ;  /* 0x000008040a128981 */ /* 0x000ea2000c1e1900 */
[----:B---3--:R-:W-:-:S03]  /*0400*/  @!P0 LOP3.LUT R3, R3, R20, RZ, 0x3c, !PT ;  /* 0x0000001403038212 */ /* 0x008fc600078e3cff */
[----:B------:R-:W3:Y:S01]  /*0410*/  @P1 LDG.E R20, desc[UR4][R10.64+0x24] ;  /* 0x000024040a141981 */ /* 0x000ee2000c1e1900 */
[----:B----4-:R-:W-:-:S03]  /*0420*/  @P1 LOP3.LUT R15, R15, R22, RZ, 0x3c, !PT ;  /* 0x000000160f0f1212 */ /* 0x010fc600078e3cff */
[----:B------:R-:W4:Y:S01]  /*0430*/  @P2 LDG.E R22, desc[UR4][R10.64+0x38] ;  /* 0x000038040a162981 */ /* 0x000f22000c1e1900 */
[----:B------:R-:W-:-:S03]  /*0440*/  @P2 LOP3.LUT R15, R15, R26, RZ, 0x3c, !PT ;  /* 0x0000001a0f0f2212 */ /* 0x000fc600078e3cff */
[----:B------:R-:W4:Y:S01]  /*0450*/  @P4 LDG.E R26, desc[UR4][R10.64+0x50] ;  /* 0x000050040a1a4981 */ /* 0x000f22000c1e1900 */
[----:B------:R-:W-:-:S03]  /*0460*/  @!P0 LOP3.LUT R4, R4, R21, RZ, 0x3c, !PT ;  /* 0x0000001504048212 */ /* 0x000fc600078e3cff */
[----:B------:R-:W4:Y:S01]  /*0470*/  @P1 LDG.E R21, desc[UR4][R10.64+0x20] ;  /* 0x000020040a151981 */ /* 0x000f22000c1e1900 */
[----:B------:R-:W-:-:S03]  /*0480*/  @!P0 LOP3.LUT R2, R2, R23, RZ, 0x3c, !PT ;  /* 0x0000001702028212 */ /* 0x000fc600078e3cff */
[----:B------:R-:W4:Y:S01]  /*0490*/  @P2 LDG.E R23, desc[UR4][R10.64+0x2c] ;  /* 0x00002c040a172981 */ /* 0x000f22000c1e1900 */
[----:B------:R-:W-:-:S03]  /*04a0*/  @P1 LOP3.LUT R4, R4, R25, RZ, 0x3c, !PT ;  /* 0x0000001904041212 */ /* 0x000fc600078e3cff */
[----:B------:R-:W4:Y:S01]  /*04b0*/  @P2 LDG.E R25, desc[UR4][R10.64+0x34] ;  /* 0x000034040a192981 */ /* 0x000f22000c1e1900 */
[----:B--2---:R-:W-:-:S03]  /*04c0*/  @!P0 LOP3.LUT R5, R5, R18, RZ, 0x3c, !PT ;  /* 0x0000001205058212 */ /* 0x004fc600078e3cff */
[----:B------:R-:W2:Y:S01]  /*04d0*/  @P1 LDG.E R18, desc[UR4][R10.64+0x1c] ;  /* 0x00001c040a121981 */ /* 0x000ea2000c1e1900 */
[----:B---3--:R-:W-:-:S03]  /*04e0*/  @P1 LOP3.LUT R3, R3, R20, RZ, 0x3c, !PT ;  /* 0x0000001403031212 */ /* 0x008fc600078e3cff */
[----:B------:R-:W3:Y:S01]  /*04f0*/  @P2 LDG.E R20, desc[UR4][R10.64+0x30] ;  /* 0x000030040a142981 */ /* 0x000ee2000c1e1900 */
[----:B----4-:R-:W-:-:S03]  /*0500*/  @P2 LOP3.LUT R3, R3, R22, RZ, 0x3c, !PT ;  /* 0x0000001603032212 */ /* 0x010fc600078e3cff */
[----:B------:R-:W4:Y:S01]  /*0510*/  @P3 LDG.E R22, desc[UR4][R10.64+0x4c] ;  /* 0x00004c040a163981 */ /* 0x000f22000c1e1900 */
[----:B------:R-:W-:-:S04]  /*0520*/  @P3 LOP3.LUT R15, R15, R28, RZ, 0x3c, !PT ;  /* 0x0000001c0f0f3212 */ /* 0x000fc800078e3cff */
[----:B------:R-:W-:Y:S02]  /*0530*/  @P4 LOP3.LUT R15, R15, R26, RZ, 0x3c, !PT ;  /* 0x0000001a0f0f4212 */ /* 0x000fe400078e3cff */
[----:B------:R-:W-:Y:S01]  /*0540*/  @P1 LOP3.LUT R2, R2, R21, RZ, 0x3c, !PT ;  /* 0x0000001502021212 */ /* 0x000fe200078e3cff */
[----:B------:R-:W4:Y:S04]  /*0550*/  @P5 LDG.E R26, desc[UR4][R10.64+0x64] ;  /* 0x000064040a1a5981 */ /* 0x000f28000c1e1900 */
[----:B------:R-:W4:Y:S01]  /*0560*/  @P3 LDG.E R21, desc[UR4][R10.64+0x40] ;  /* 0x000040040a153981 */ /* 0x000f22000c1e1900 */
[----:B------:R-:W-:Y:S02]  /*0570*/  @P2 LOP3.LUT R4, R4, R23, RZ, 0x3c, !PT ;  /* 0x0000001704042212 */ /* 0x000fe400078e3cff */
[----:B------:R-:W-:Y:S01]  /*0580*/  @P2 LOP3.LUT R2, R2, R25, RZ, 0x3c, !PT ;  /* 0x0000001902022212 */ /* 0x000fe200078e3cff */
[----:B------:R-:W4:Y:S04]  /*0590*/  @P3 LDG.E R23, desc[UR4][R10.64+0x48] ;  /* 0x000048040a173981 */ /* 0x000f28000c1e1900 */
[----:B------:R-:W4:Y:S01]  /*05a0*/  @P4 LDG.E R25, desc[UR4][R10.64+0x54] ;  /* 0x000054040a194981 */ /* 0x000f22000c1e1900 */
[----:B--2---:R-:W-:-:S03]  /*05b0*/  @P1 LOP3.LUT R5, R5, R18, RZ, 0x3c, !PT ;  /* 0x0000001205051212 */ /* 0x004fc600078e3cff */
[----:B------:R-:W2:Y:S01]  /*05c0*/  @P3 LDG.E R18, desc[UR4][R10.64+0x44] ;  /* 0x000044040a123981 */ /* 0x000ea2000c1e1900 */
[----:B---3--:R-:W-:-:S03]  /*05d0*/  @P2 LOP3.LUT R5, R5, R20, RZ, 0x3c, !PT ;  /* 0x0000001405052212 */ /* 0x008fc600078e3cff */
[----:B------:R-:W3:Y:S01]  /*05e0*/  @P4 LDG.E R20, desc[UR4][R10.64+0x58] ;  /* 0x000058040a144981 */ /* 0x000ee2000c1e1900 */
[----:B----4-:R-:W-:-:S03]  /*05f0*/  @P3 LOP3.LUT R3, R3, R22, RZ, 0x3c, !PT ;  /* 0x0000001603033212 */ /* 0x010fc600078e3cff */
[----:B------:R-:W4:Y:S01]  /*0600*/  @P4 LDG.E R22, desc[UR4][R10.64+0x60] ;  /* 0x000060040a164981 */ /* 0x000f22000c1e1900 */
[----:B------:R-:W-:Y:S02]  /*0610*/  LOP3.LUT P0, RZ, R24, 0x80, RZ, 0xc0, !PT ;  /* 0x0000008018ff7812 */ /* 0x000fe4000780c0ff */
[----:B------:R-:W-:Y:S02]  /*0620*/  @P5 LOP3.LUT R15, R15, R26, RZ, 0x3c, !PT ;  /* 0x0000001a0f0f5212 */ /* 0x000fe400078e3cff */
[----:B------:R-:W4:Y:S01]  /*0630*/  @P6 LDG.E R26, desc[UR4][R10.64+0x78] ;  /* 0x000078040a1a6981 */ /* 0x000f22000c1e1900 */
[----:B------:R-:W-:-:S03]  /*0640*/  @P3 LOP3.LUT R4, R4, R21, RZ, 0x3c, !PT ;  /* 0x0000001504043212 */ /* 0x000fc600078e3cff */
[----:B------:R-:W4:Y:S01]  /*0650*/  @P4 LDG.E R21, desc[UR4][R10.64+0x5c] ;  /* 0x00005c040a154981 */ /* 0x000f22000c1e1900 */
[----:B------:R-:W-:-:S03]  /*0660*/  @P3 LOP3.LUT R2, R2, R23, RZ, 0x3c, !PT ;  /* 0x0000001702023212 */ /* 0x000fc600078e3cff */
[----:B------:R-:W4:Y:S01]  /*0670*/  @P5 LDG.E R23, desc[UR4][R10.64+0x68] ;  /* 0x000068040a175981 */ /* 0x000f22000c1e1900 */
[----:B------:R-:W-:-:S03]  /*0680*/  @P4 LOP3.LUT R4, R4, R25, RZ, 0x3c, !PT ;  /* 0x0000001904044212 */ /* 0x000fc600078e3cff */
[----:B------:R-:W4:Y:S01]  /*0690*/  @P5 LDG.E R25, desc[UR4][R10.64+0x70] ;  /* 0x000070040a195981 */ /* 0x000f22000c1e1900 */
[----:B--2---:R-:W-:-:S03]  /*06a0*/  @P3 LOP3.LUT R5, R5, R18, RZ, 0x3c, !PT ;  /* 0x0000001205053212 */ /* 0x004fc600078e3cff */
[----:B------:R-:W2:Y:S01]  /*06b0*/  @P5 LDG.E R18, desc[UR4][R10.64+0x6c] ;  /* 0x00006c040a125981 */ /* 0x000ea2000c1e1900 */
[----:B---3--:R-:W-:-:S03]  /*06c0*/  @P4 LOP3.LUT R5, R5, R20, RZ, 0x3c, !PT ;  /* 0x0000001405054212 */ /* 0x008fc600078e3cff */
[----:B------:R-:W3:Y:S01]  /*06d0*/  @P5 LDG.E R20, desc[UR4][R10.64+0x74] ;  /* 0x000074040a145981 */ /* 0x000ee2000c1e1900 */
[----:B----4-:R-:W-:-:S03]  /*06e0*/  @P4 LOP3.LUT R3, R3, R22, RZ, 0x3c, !PT ;  /* 0x0000001603034212 */ /* 0x010fc600078e3cff */
[----:B------:R-:W4:Y:S01]  /*06f0*/  @P0 LDG.E R22, desc[UR4][R10.64+0x8c] ;  /* 0x00008c040a160981 */ /* 0x000f22000c1e1900 */
[----:B------:R-:W-:-:S03]  /*0700*/  @P6 LOP3.LUT R15, R15, R26, RZ, 0x3c, !PT ;  /* 0x0000001a0f0f6212 */ /* 0x000fc600078e3cff */
        /* <DEDUP_REMOVED lines=13> */
[----:B------:R-:W-:Y:S02]  /*07e0*/  @P6 LOP3.LUT R4, R4, R27, RZ, 0x3c, !PT ;  /* 0x0000001b04046212 */ /* 0x000fe400078e3cff */
[----:B------:R-:W-:Y:S02]  /*07f0*/  @P6 LOP3.LUT R2, R2, R21, RZ, 0x3c, !PT ;  /* 0x0000001502026212 */ /* 0x000fe400078e3cff */
[----:B------:R-:W-:Y:S02]  /*0800*/  @P0 LOP3.LUT R4, R4, R23, RZ, 0x3c, !PT ;  /* 0x0000001704040212 */ /* 0x000fe400078e3cff */
[----:B------:R-:W-:Y:S02]  /*0810*/  @P0 LOP3.LUT R2, R2, R25, RZ, 0x3c, !PT ;  /* 0x0000001902020212 */ /* 0x000fe400078e3cff */
[----:B--2---:R-:W-:Y:S02]  /*0820*/  @P6 LOP3.LUT R5, R5, R18, RZ, 0x3c, !PT ;  /* 0x0000001205056212 */ /* 0x004fe400078e3cff */
[----:B---3--:R-:W-:-:S02]  /*0830*/  @P6 LOP3.LUT R3, R3, R20, RZ, 0x3c, !PT ;  /* 0x0000001403036212 */ /* 0x008fc400078e3cff */
[----:B----4-:R-:W-:Y:S02]  /*0840*/  @P0 LOP3.LUT R5, R5, R22, RZ, 0x3c, !PT ;  /* 0x0000001605050212 */ /* 0x010fe400078e3cff */
[----:B------:R-:W-:Y:S02]  /*0850*/  @P0 LOP3.LUT R3, R3, R26, RZ, 0x3c, !PT ;  /* 0x0000001a03030212 */ /* 0x000fe400078e3cff */
[----:B------:R-:W-:-:S13]  /*0860*/  R2P PR, R24.B1, 0x7f ;  /* 0x0000007f18007804 */ /* 0x000fda0000001000 */
[----:B------:R-:W2:Y:S04]  /*0870*/  @P0 LDG.E R18, desc[UR4][R10.64+0xa0] ;  /* 0x0000a0040a120981 */ /* 0x000ea8000c1e1900 */
[----:B------:R-:W3:Y:S04]  /*0880*/  @P1 LDG.E R22, desc[UR4][R10.64+0xb4] ;  /* 0x0000b4040a161981 */ /* 0x000ee8000c1e1900 */
[----:B------:R-:W4:Y:S04]  /*0890*/  @P2 LDG.E R26, desc[UR4][R10.64+0xc8] ;  /* 0x0000c8040a1a2981 */ /* 0x000f28000c1e1900 */
[----:B------:R-:W4:Y:S04]  /*08a0*/  @P3 LDG.E R28, desc[UR4][R10.64+0xdc] ;  /* 0x0000dc040a1c3981 */ /* 0x000f28000c1e1900 */
[----:B------:R-:W4:Y:S04]  /*08b0*/  @P0 LDG.E R23, desc[UR4][R10.64+0xa4] ;  /* 0x0000a4040a170981 */ /* 0x000f28000c1e1900 */
[----:B------:R-:W4:Y:S04]  /*08c0*/  @P0 LDG.E R20, desc[UR4][R10.64+0xa8] ;  /* 0x0000a8040a140981 */ /* 0x000f28000c1e1900 */
[----:B------:R-:W4:Y:S04]  /*08d0*/  @P4 LDG.E R25, desc[UR4][R10.64+0xf0] ;  /* 0x0000f0040a194981 */ /* 0x000f28000c1e1900 */
        /* <DEDUP_REMOVED lines=21> */
[----:B------:R-:W-:Y:S02]  /*0a30*/  LOP3.LUT P0, RZ, R24, 0x8000, RZ, 0xc0, !PT ;  /* 0x0000800018ff7812 */ /* 0x000fe4000780c0ff */
[----:B----4-:R-:W-:Y:S01]  /*0a40*/  @P5 LOP3.LUT R15, R15, R26, RZ, 0x3c, !PT ;  /* 0x0000001a0f0f5212 */ /* 0x010fe200078e3cff */
[----:B------:R-:W4:Y:S04]  /*0a50*/  @P3 LDG.E R24, desc[UR4][R10.64+0xe4] ;  /* 0x0000e4040a183981 */ /* 0x000f28000c1e1900 */
[----:B------:R-:W2:Y:S01]  /*0a60*/  @P6 LDG.E R26, desc[UR4][R10.64+0x118] ;  /* 0x000118040a1a6981 */ /* 0x000ea2000c1e1900 */
        /* <DEDUP_REMOVED lines=8> */
[----:B---3--:R-:W-:-:S03]  /*0af0*/  @P2 LOP3.LUT R3, R3, R22, RZ, 0x3c, !PT ;  /* 0x0000001603032212 */ /* 0x008fc600078e3cff */
[----:B------:R-:W3:Y:S01]  /*0b00*/  @P4 LDG.E R22, desc[UR4][R10.64+0x100] ;  /* 0x000100040a164981 */ /* 0x000ee2000c1e1900 */
[----:B--2---:R-:W-:-:S03]  /*0b10*/  @P6 LOP3.LUT R15, R15, R26, RZ, 0x3c, !PT ;  /* 0x0000001a0f0f6212 */ /* 0x004fc600078e3cff */
[----:B------:R-:W2:Y:S01]  /*0b20*/  @P0 LDG.E R26, desc[UR4][R10.64+0x12c] ;  /* 0x00012c040a1a0981 */ /* 0x000ea2000c1e1900 */
[----:B----4-:R-:W-:-:S03]  /*0b30*/  @P2 LOP3.LUT R2, R2, R23, RZ, 0x3c, !PT ;  /* 0x0000001702022212 */ /* 0x010fc600078e3cff */
[----:B------:R-:W4:Y:S01]  /*0b40*/  @P4 LDG.E R23, desc[UR4][R10.64+0xfc] ;  /* 0x0000fc040a174981 */ /* 0x000f22000c1e1900 */
[----:B------:R-:W-:-:S03]  /*0b50*/  @P2 LOP3.LUT R5, R5, R20, RZ, 0x3c, !PT ;  /* 0x0000001405052212 */ /* 0x000fc600078e3cff */
[----:B------:R-:W4:Y:S01]  /*0b60*/  @P4 LDG.E R20, desc[UR4][R10.64+0xf8] ;  /* 0x0000f8040a144981 */ /* 0x000f22000c1e1900 */
[----:B------:R-:W-:Y:S02]  /*0b70*/  @P3 LOP3.LUT R2, R2, R27, RZ, 0x3c, !PT ;  /* 0x0000001b02023212 */ /* 0x000fe400078e3cff */
[----:B------:R-:W-:Y:S01]  /*0b80*/  @P3 LOP3.LUT R4, R4, R25, RZ, 0x3c, !PT ;  /* 0x0000001904043212 */ /* 0x000fe200078e3cff */
[----:B------:R-:W4:Y:S01]  /*0b90*/  @P5 LDG.E R27, desc[UR4][R10.64+0x110] ;  /* 0x000110040a1b5981 */ /* 0x000f22000c1e1900 */
[----:B------:R-:W-:-:S03]  /*0ba0*/  @P3 LOP3.LUT R5, R5, R24, RZ, 0x3c, !PT ;  /* 0x0000001805053212 */ /* 0x000fc600078e3cff */
[----:B------:R-:W4:Y:S04]  /*0bb0*/  @P5 LDG.E R25, desc[UR4][R10.64+0x108] ;  /* 0x000108040a195981 */ /* 0x000f28000c1e1900 */
        /* <DEDUP_REMOVED lines=19> */
[----:B------:R-:W-:-:S05]  /*0cf0*/  VIADD R19, R19, 0x10 ;  /* 0x0000001013137836 */ /* 0x000fca0000000000 */
[----:B------:R-:W-:Y:S02]  /*0d00*/  ISETP.NE.AND P1, PT, R19, 0x20, PT ;  /* 0x000000201300780c */ /* 0x000fe40003f25270 */
[----:B------:R-:W-:Y:S02]  /*0d10*/  @P5 LOP3.LUT R3, R3, R18, RZ, 0x3c, !PT ;  /* 0x0000001203035212 */ /* 0x000fe400078e3cff */
[----:B------:R-:W-:Y:S02]  /*0d20*/  @P6 LOP3.LUT R4, R4, R21, RZ, 0x3c, !PT ;  /* 0x0000001504046212 */ /* 0x000fe400078e3cff */
[----:B---3--:R-:W-:-:S04]  /*0d30*/  @P6 LOP3.LUT R3, R3, R22, RZ, 0x3c, !PT ;  /* 0x0000001603036212 */ /* 0x008fc800078e3cff */
[----:B--2---:R-:W-:Y:S02]  /*0d40*/  @P0 LOP3.LUT R3, R3, R26, RZ, 0x3c, !PT ;  /* 0x0000001a03030212 */ /* 0x004fe400078e3cff */
[----:B----4-:R-:W-:Y:S02]  /*0d50*/  @P6 LOP3.LUT R2, R2, R23, RZ, 0x3c, !PT ;  /* 0x0000001702026212 */ /* 0x010fe400078e3cff */
[----:B------:R-:W-:Y:S02]  /*0d60*/  @P6 LOP3.LUT R5, R5, R20, RZ, 0x3c, !PT ;  /* 0x0000001405056212 */ /* 0x000fe400078e3cff */
[----:B------:R-:W-:Y:S02]  /*0d70*/  @P0 LOP3.LUT R2, R2, R27, RZ, 0x3c, !PT ;  /* 0x0000001b02020212 */ /* 0x000fe400078e3cff */
[----:B------:R-:W-:Y:S02]  /*0d80*/  @P0 LOP3.LUT R4, R4, R25, RZ, 0x3c, !PT ;  /* 0x0000001904040212 */ /* 0x000fe400078e3cff */
[----:B------:R-:W-:Y:S01]  /*0d90*/  @P0 LOP3.LUT R5, R5, R24, RZ, 0x3c, !PT ;  /* 0x0000001805050212 */ /* 0x000fe200078e3cff */
[----:B------:R-:W-:Y:S06]  /*0da0*/  @P1 BRA `(.L_x_43) ;  /* 0xfffffff400481947 */ /* 0x000fec000383ffff */
[----:B------:R-:W-:-:S05]  /*0db0*/  VIADD R17, R17, 0x1 ;  /* 0x0000000111117836 */ /* 0x000fca0000000000 */
[----:B------:R-:W-:-:S13]  /*0dc0*/  ISETP.NE.AND P0, PT, R17, 0x5, PT ;  /* 0x000000051100780c */ /* 0x000fda0003f05270 */
[----:B------:R-:W-:Y:S05]  /*0dd0*/  @P0 BRA `(.L_x_44) ;  /* 0xfffffff400300947 */ /* 0x000fea000383ffff */
[----:B------:R1:W-:Y:S01]  /*0de0*/  STG.E.64 desc[UR4][R6.64+0x8], R4 ;  /* 0x0000080406007986 */ /* 0x0003e2000c101b04 */
[----:B------:R-:W-:Y:S01]  /*0df0*/  VIADD R14, R14, 0x1 ;  /* 0x000000010e0e7836 */ /* 0x000fe20000000000 */
[----:B------:R-:W-:Y:S02]  /*0e00*/  LOP3.LUT R11, R13, 0x3, RZ, 0xc0, !PT ;  /* 0x000000030d0b7812 */ /* 0x000fe400078ec0ff */
[----:B------:R1:W-:Y:S02]  /*0e10*/  STG.E.64 desc[UR4][R6.64+0x10], R2 ;  /* 0x0000100206007986 */ /* 0x0003e4000c101b04 */
[----:B------:R-:W-:Y:S02]  /*0e20*/  ISETP.GE.U32.AND P0, PT, R14, R11, PT ;  /* 0x0000000b0e00720c */ /* 0x000fe40003f06070 */
[----:B------:R1:W-:Y:S11]  /*0e30*/  STG.E desc[UR4][R6.64+0x4], R15 ;  /* 0x0000040f06007986 */ /* 0x0003f6000c101904 */
[----:B------:R-:W-:Y:S05]  /*0e40*/  @!P0 BRA `(.L_x_45) ;  /* 0xfffffff400048947 */ /* 0x000fea000383ffff */
.L_x_42:
[----:B------:R-:W-:Y:S05]  /*0e50*/  BSYNC.RECONVERGENT B1 ;  /* 0x0000000000017941 */ /* 0x000fea0003800200 */
.L_x_41:
[C---:B------:R-:W-:Y:S01]  /*0e60*/  ISETP.GT.U32.AND P0, PT, R13.reuse, 0x3, PT ;  /* 0x000000030d00780c */ /* 0x040fe20003f04070 */
[----:B------:R-:W-:Y:S01]  /*0e70*/  VIADD R12, R12, 0x1 ;  /* 0x000000010c0c7836 */ /* 0x000fe20000000000 */
[--C-:B------:R-:W-:Y:S02]  /*0e80*/  SHF.R.U64 R13, R13, 0x2, R0.reuse ;  /* 0x000000020d0d7819 */ /* 0x100fe40000001200 */
[----:B------:R-:W-:Y:S02]  /*0e90*/  ISETP.GT.U32.AND.EX P0, PT, R0, RZ, PT, P0 ;  /* 0x000000ff0000720c */ /* 0x000fe40003f04100 */
[----:B------:R-:W-:-:S11]  /*0ea0*/  SHF.R.U32.HI R0, RZ, 0x2, R0 ;  /* 0x00000002ff007819 */ /* 0x000fd60000011600 */
[----:B------:R-:W-:Y:S05]  /*0eb0*/  @P0 BRA `(.L_x_46) ;  /* 0xfffffff000c80947 */ /* 0x000fea000383ffff */
.L_x_40:
[----:B------:R-:W-:Y:S05]  /*0ec0*/  BSYNC.RECONVERGENT B0 ;  /* 0x0000000000007941 */ /* 0x000fea0003800200 */
.L_x_39:
[----:B------:R-:W-:Y:S04]  /*0ed0*/  STG.E.64 desc[UR4][R6.64+0x18], RZ ;  /* 0x000018ff06007986 */ /* 0x000fe8000c101b04 */
[----:B------:R-:W-:Y:S04]  /*0ee0*/  STG.E desc[UR4][R6.64+0x20], RZ ;  /* 0x000020ff06007986 */ /* 0x000fe8000c101904 */
[----:B------:R-:W-:Y:S01]  /*0ef0*/  STG.E.64 desc[UR4][R6.64+0x28], RZ ;  /* 0x000028ff06007986 */ /* 0x000fe2000c101b04 */
[----:B------:R-:W-:Y:S05]  /*0f00*/  EXIT ;  /* 0x000000000000794d */ /* 0x000fea0003800000 */
.L_x_47:
        /* <DEDUP_REMOVED lines=15> */
.L_x_50:


//--------------------- .nv.global.init           --------------------------
	.section	.nv.global.init,"aw",@progbits
	.align	4
.nv.global.init:
	.type		mrg32k3aM1SubSeq,@object
	.size		mrg32k3aM1SubSeq,(mrg32k3aM2SubSeq - mrg32k3aM1SubSeq)
mrg32k3aM1SubSeq:
        /*0000*/ 	.byte	0x0b, 0xcc, 0xee, 0x04, 0x73, 0x29, 0x8b, 0x6f, 0xf6, 0x53, 0x03, 0xf6, 0x23, 0xf6, 0xea, 0xda
        /* <DEDUP_REMOVED lines=125> */
	.type		mrg32k3aM2SubSeq,@object
	.size		mrg32k3aM2SubSeq,(mrg32k3aM1 - mrg32k3aM2SubSeq)
mrg32k3aM2SubSeq:
        /* <DEDUP_REMOVED lines=126> */
	.type		mrg32k3aM1,@object
	.size		mrg32k3aM1,(mrg32k3aM1Seq - mrg32k3aM1)
mrg32k3aM1:
        /* <DEDUP_REMOVED lines=144> */
	.type		mrg32k3aM1Seq,@object
	.size		mrg32k3aM1Seq,(mrg32k3aM2 - mrg32k3aM1Seq)
mrg32k3aM1Seq:
        /* <DEDUP_REMOVED lines=144> */
	.type		mrg32k3aM2,@object
	.size		mrg32k3aM2,(mrg32k3aM2Seq - mrg32k3aM2)
mrg32k3aM2:
        /* <DEDUP_REMOVED lines=144> */
	.type		mrg32k3aM2Seq,@object
	.size		mrg32k3aM2Seq,(precalc_xorwow_matrix - mrg32k3aM2Seq)
mrg32k3aM2Seq:
        /* <DEDUP_REMOVED lines=144> */
	.type		precalc_xorwow_matrix,@object
	.size		precalc_xorwow_matrix,(precalc_xorwow_offset_matrix - precalc_xorwow_matrix)
precalc_xorwow_matrix:
        /* <DEDUP_REMOVED lines=6400> */
	.type		precalc_xorwow_offset_matrix,@object
	.size		precalc_xorwow_offset_matrix,(.L_1 - precalc_xorwow_offset_matrix)
precalc_xorwow_offset_matrix:
        /* <DEDUP_REMOVED lines=6400> */
.L_1:


//--------------------- .nv.shared.reserved.0     --------------------------
	.section	.nv.shared.reserved.0,"aw",@nobits
	.weak		__nv_reservedSMEM_offset_0_alias
	.size		__nv_reservedSMEM_offset_0_alias, 0, 64
	.other		__nv_reservedSMEM_offset_0_alias,@"STO_CUDA_RESERVED_SHARED STV_DEFAULT"
__nv_reservedSMEM_offset_0_alias:
	.zero		0
	.zero		64


//--------------------- .nv.constant0._Z8saKernelPKdixddP17curandStateXORWOWPdPii --------------------------
	.section	.nv.constant0._Z8saKernelPKdixddP17curandStateXORWOWPdPii,"a",@progbits
	.sectionflags	@""
	.align	4
.nv.constant0._Z8saKernelPKdixddP17curandStateXORWOWPdPii:
	.zero		964


//--------------------- .nv.constant0._Z7initRNGP17curandStateXORWOWiy --------------------------
	.section	.nv.constant0._Z7initRNGP17curandStateXORWOWiy,"a",@progbits
	.sectionflags	@""
	.align	4
.nv.constant0._Z7initRNGP17curandStateXORWOWiy:
	.zero		920


//--------------------- SYMBOLS --------------------------

	.type		.nv.reservedSmem.offset0,@object
	.size		.nv.reservedSmem.offset0,0x4
